	.headerflags	@"EF_CUDA_TEXMODE_UNIFIED EF_CUDA_64BIT_ADDRESS EF_CUDA_SM89 EF_CUDA_VIRTUAL_SM(EF_CUDA_SM89)"
	.elftype	@"ET_EXEC"


//--------------------- .nv.info                  --------------------------
	.section	.nv.info,"",@"SHT_CUDA_INFO"
	.align	4


	//----- nvinfo : EIATTR_REGCOUNT
	.align		4
        /*0000*/ 	.byte	0x04, 0x2f
        /*0002*/ 	.short	(.L_2 - .L_1)
	.align		4
.L_1:
        /*0004*/ 	.word	index@(triton__0d1d2d3d4d5d6d7d8d9d1011de)
        /*0008*/ 	.word	0x00000030


	//----- nvinfo : EIATTR_MAX_STACK_SIZE
	.align		4
.L_2:
        /*000c*/ 	.byte	0x04, 0x23
        /*000e*/ 	.short	(.L_4 - .L_3)
	.align		4
.L_3:
        /*0010*/ 	.word	index@(triton__0d1d2d3d4d5d6d7d8d9d1011de)
        /*0014*/ 	.word	0x00000000


	//----- nvinfo : EIATTR_MIN_STACK_SIZE
	.align		4
.L_4:
        /*0018*/ 	.byte	0x04, 0x12
        /*001a*/ 	.short	(.L_6 - .L_5)
	.align		4
.L_5:
        /*001c*/ 	.word	index@(triton__0d1d2d3d4d5d6d7d8d9d1011de)
        /*0020*/ 	.word	0x00000000


	//----- nvinfo : EIATTR_FRAME_SIZE
	.align		4
.L_6:
        /*0024*/ 	.byte	0x04, 0x11
        /*0026*/ 	.short	(.L_8 - .L_7)
	.align		4
.L_7:
        /*0028*/ 	.word	index@(triton__0d1d2d3d4d5d6d7d8d9d1011de)
        /*002c*/ 	.word	0x00000000
.L_8:


//--------------------- .nv.info.triton__0d1d2d3d4d5d6d7d8d9d1011de --------------------------
	.section	.nv.info.triton__0d1d2d3d4d5d6d7d8d9d1011de,"",@"SHT_CUDA_INFO"
	.align	4


	//----- nvinfo : EIATTR_CUDA_API_VERSION
	.align		4
        /*0000*/ 	.byte	0x04, 0x37
        /*0002*/ 	.short	(.L_10 - .L_9)
.L_9:
        /*0004*/ 	.word	0x0000007b


	//----- nvinfo : EIATTR_PARAM_CBANK
	.align		4
.L_10:
        /*0008*/ 	.byte	0x04, 0x0a
        /*000a*/ 	.short	(.L_12 - .L_11)
	.align		4
.L_11:
        /*000c*/ 	.word	index@(.nv.constant0.triton__0d1d2d3d4d5d6d7d8d9d1011de)
        /*0010*/ 	.short	0x0160
        /*0012*/ 	.short	0x0058


	//----- nvinfo : EIATTR_CBANK_PARAM_SIZE
	.align		4
.L_12:
        /*0014*/ 	.byte	0x03, 0x19
        /*0016*/ 	.short	0x0058


	//----- nvinfo : EIATTR_KPARAM_INFO
	.align		4
        /*0018*/ 	.byte	0x04, 0x17
        /*001a*/ 	.short	(.L_14 - .L_13)
.L_13:
        /*001c*/ 	.word	0x00000000
        /*0020*/ 	.short	0x000b
        /*0022*/ 	.short	0x0054
        /*0024*/ 	.byte	0x00, 0xf0, 0x11, 0x00


	//----- nvinfo : EIATTR_KPARAM_INFO
	.align		4
.L_14:
        /*0028*/ 	.byte	0x04, 0x17
        /*002a*/ 	.short	(.L_16 - .L_15)
.L_15:
        /*002c*/ 	.word	0x00000000
        /*0030*/ 	.short	0x000a
        /*0032*/ 	.short	0x0050
        /*0034*/ 	.byte	0x00, 0xf0, 0x11, 0x00


	//----- nvinfo : EIATTR_KPARAM_INFO
	.align		4
.L_16:
        /*0038*/ 	.byte	0x04, 0x17
        /*003a*/ 	.short	(.L_18 - .L_17)
.L_17:
        /*003c*/ 	.word	0x00000000
        /*0040*/ 	.short	0x0009
        /*0042*/ 	.short	0x0048
        /*0044*/ 	.byte	0x00, 0xf0, 0x21, 0x00


	//----- nvinfo : EIATTR_KPARAM_INFO
	.align		4
.L_18:
        /*0048*/ 	.byte	0x04, 0x17
        /*004a*/ 	.short	(.L_20 - .L_19)
.L_19:
        /*004c*/ 	.word	0x00000000
        /*0050*/ 	.short	0x0008
        /*0052*/ 	.short	0x0040
        /*0054*/ 	.byte	0x00, 0xf0, 0x21, 0x00


	//----- nvinfo : EIATTR_KPARAM_INFO
	.align		4
.L_20:
        /*0058*/ 	.byte	0x04, 0x17
        /*005a*/ 	.short	(.L_22 - .L_21)
.L_21:
        /*005c*/ 	.word	0x00000000
        /*0060*/ 	.short	0x0007
        /*0062*/ 	.short	0x0038
        /*0064*/ 	.byte	0x00, 0xf0, 0x21, 0x00


	//----- nvinfo : EIATTR_KPARAM_INFO
	.align		4
.L_22:
        /*0068*/ 	.byte	0x04, 0x17
        /*006a*/ 	.short	(.L_24 - .L_23)
.L_23:
        /*006c*/ 	.word	0x00000000
        /*0070*/ 	.short	0x0006
        /*0072*/ 	.short	0x0030
        /*0074*/ 	.byte	0x00, 0xf0, 0x21, 0x00


	//----- nvinfo : EIATTR_KPARAM_INFO
	.align		4
.L_24:
        /*0078*/ 	.byte	0x04, 0x17
        /*007a*/ 	.short	(.L_26 - .L_25)
.L_25:
        /*007c*/ 	.word	0x00000000
        /*0080*/ 	.short	0x0005
        /*0082*/ 	.short	0x0028
        /*0084*/ 	.byte	0x00, 0xf0, 0x21, 0x00


	//----- nvinfo : EIATTR_KPARAM_INFO
	.align		4
.L_26:
        /*0088*/ 	.byte	0x04, 0x17
        /*008a*/ 	.short	(.L_28 - .L_27)
.L_27:
        /*008c*/ 	.word	0x00000000
        /*0090*/ 	.short	0x0004
        /*0092*/ 	.short	0x0020
        /*0094*/ 	.byte	0x00, 0xf0, 0x21, 0x00


	//----- nvinfo : EIATTR_KPARAM_INFO
	.align		4
.L_28:
        /*0098*/ 	.byte	0x04, 0x17
        /*009a*/ 	.short	(.L_30 - .L_29)
.L_29:
        /*009c*/ 	.word	0x00000000
        /*00a0*/ 	.short	0x0003
        /*00a2*/ 	.short	0x0018
        /*00a4*/ 	.byte	0x00, 0xf0, 0x21, 0x00


	//----- nvinfo : EIATTR_KPARAM_INFO
	.align		4
.L_30:
        /*00a8*/ 	.byte	0x04, 0x17
        /*00aa*/ 	.short	(.L_32 - .L_31)
.L_31:
        /*00ac*/ 	.word	0x00000000
        /*00b0*/ 	.short	0x0002
        /*00b2*/ 	.short	0x0010
        /*00b4*/ 	.byte	0x00, 0xf0, 0x21, 0x00


	//----- nvinfo : EIATTR_KPARAM_INFO
	.align		4
.L_32:
        /*00b8*/ 	.byte	0x04, 0x17
        /*00ba*/ 	.short	(.L_34 - .L_33)
.L_33:
        /*00bc*/ 	.word	0x00000000
        /*00c0*/ 	.short	0x0001
        /*00c2*/ 	.short	0x0008
        /*00c4*/ 	.byte	0x00, 0xf0, 0x21, 0x00


	//----- nvinfo : EIATTR_KPARAM_INFO
	.align		4
.L_34:
        /*00c8*/ 	.byte	0x04, 0x17
        /*00ca*/ 	.short	(.L_36 - .L_35)
.L_35:
        /*00cc*/ 	.word	0x00000000
        /*00d0*/ 	.short	0x0000
        /*00d2*/ 	.short	0x0000
        /*00d4*/ 	.byte	0x00, 0xf0, 0x21, 0x00


	//----- nvinfo : EIATTR_MAXREG_COUNT
	.align		4
.L_36:
        /*00d8*/ 	.byte	0x03, 0x1b
        /*00da*/ 	.short	0x00ff


	//----- nvinfo : EIATTR_COOP_GROUP_MASK_REGIDS
	.align		4
        /*00dc*/ 	.byte	0x04, 0x29
        /*00de*/ 	.short	(.L_38 - .L_37)


	//   ....[0]....
.L_37:
        /*00e0*/ 	.word	0xffffffff


	//   ....[1]....
        /*00e4*/ 	.word	0xffffffff


	//   ....[2]....
        /*00e8*/ 	.word	0xffffffff


	//   ....[3]....
        /*00ec*/ 	.word	0xffffffff


	//   ....[4]....
        /*00f0*/ 	.word	0xffffffff


	//   ....[5]....
        /*00f4*/ 	.word	0xffffffff


	//   ....[6]....
        /*00f8*/ 	.word	0xffffffff


	//   ....[7]....
        /*00fc*/ 	.word	0xffffffff


	//   ....[8]....
        /*0100*/ 	.word	0xffffffff


	//   ....[9]....
        /*0104*/ 	.word	0xffffffff


	//   ....[10]....
        /*0108*/ 	.word	0xffffffff


	//   ....[11]....
        /*010c*/ 	.word	0xffffffff


	//   ....[12]....
        /*0110*/ 	.word	0xffffffff


	//   ....[13]....
        /*0114*/ 	.word	0xffffffff


	//   ....[14]....
        /*0118*/ 	.word	0xffffffff


	//   ....[15]....
        /*011c*/ 	.word	0xffffffff


	//----- nvinfo : EIATTR_COOP_GROUP_INSTR_OFFSETS
	.align		4
.L_38:
        /*0120*/ 	.byte	0x04, 0x28
        /*0122*/ 	.short	(.L_40 - .L_39)


	//   ....[0]....
.L_39:
        /*0124*/ 	.word	0x00000800


	//   ....[1]....
        /*0128*/ 	.word	0x00000840


	//   ....[2]....
        /*012c*/ 	.word	0x00000860


	//   ....[3]....
        /*0130*/ 	.word	0x00000880


	//   ....[4]....
        /*0134*/ 	.word	0x000008a0


	//   ....[5]....
        /*0138*/ 	.word	0x00000900


	//   ....[6]....
        /*013c*/ 	.word	0x00000920


	//   ....[7]....
        /*0140*/ 	.word	0x00000950


	//   ....[8]....
        /*0144*/ 	.word	0x00001950


	//   ....[9]....
        /*0148*/ 	.word	0x00001980


	//   ....[10]....
        /*014c*/ 	.word	0x000019a0


	//   ....[11]....
        /*0150*/ 	.word	0x000019c0


	//   ....[12]....
        /*0154*/ 	.word	0x000019e0


	//   ....[13]....
        /*0158*/ 	.word	0x00001a50


	//   ....[14]....
        /*015c*/ 	.word	0x00001a80


	//   ....[15]....
        /*0160*/ 	.word	0x00001aa0


	//----- nvinfo : EIATTR_EXIT_INSTR_OFFSETS
	.align		4
.L_40:
        /*0164*/ 	.byte	0x04, 0x1c
        /*0166*/ 	.short	(.L_42 - .L_41)


	//   ....[0]....
.L_41:
        /*0168*/ 	.word	0x00002410


	//   ....[1]....
        /*016c*/ 	.word	0x00002430


	//----- nvinfo : EIATTR_MAX_THREADS
	.align		4
.L_42:
        /*0170*/ 	.byte	0x04, 0x05
        /*0172*/ 	.short	(.L_44 - .L_43)
.L_43:
        /*0174*/ 	.word	0x00000100
        /*0178*/ 	.word	0x00000001
        /*017c*/ 	.word	0x00000001
.L_44:


//--------------------- .nv.rel.action            --------------------------
	.section	.nv.rel.action,"",@"SHT_CUDA_RELOCINFO"
	.align	8
	.sectionentsize	8
        /*0000*/ 	.byte	0x73, 0x00, 0x00, 0x00, 0x00, 0x00, 0x00, 0x00, 0x00, 0x00, 0x00, 0x11, 0x25, 0x00, 0x05, 0x36


//--------------------- .nv.constant0.triton__0d1d2d3d4d5d6d7d8d9d1011de --------------------------
	.section	.nv.constant0.triton__0d1d2d3d4d5d6d7d8d9d1011de,"a",@progbits
	.align	4
.nv.constant0.triton__0d1d2d3d4d5d6d7d8d9d1011de:
	.zero		440


//--------------------- .text.triton__0d1d2d3d4d5d6d7d8d9d1011de --------------------------
	.section	.text.triton__0d1d2d3d4d5d6d7d8d9d1011de,"ax",@progbits
	.sectionflags	@"SHF_BARRIERS=1"
	.sectioninfo	@"SHI_REGISTERS=48"
	.align	128
        .global         triton__0d1d2d3d4d5d6d7d8d9d1011de
        .type           triton__0d1d2d3d4d5d6d7d8d9d1011de,@function
        .size           triton__0d1d2d3d4d5d6d7d8d9d1011de,(.L_x_2 - triton__0d1d2d3d4d5d6d7d8d9d1011de)
        .other          triton__0d1d2d3d4d5d6d7d8d9d1011de,@"STO_CUDA_ENTRY STV_DEFAULT"
triton__0d1d2d3d4d5d6d7d8d9d1011de:
.text.triton__0d1d2d3d4d5d6d7d8d9d1011de:
[----:B------:R-:W-:-:S02]  /*0000*/  MOV R1, c[0x0][0x28] ;  /* 0x00000a0000017a02 */ /* 0x000fc40000000f00 */
[----:B------:R-:W0:Y:S01]  /*0010*/  S2R R0, SR_TID.X ;  /* 0x0000000000007919 */ /* 0x000e220000002100 */
[----:B------:R-:W1:Y:S01]  /*0020*/  S2UR UR9, SR_CTAID.X ;  /* 0x00000000000979c3 */ /* 0x000e620000002500 */
[----:B------:R-:W-:Y:S01]  /*0030*/  IMAD.MOV.U32 R15, RZ, RZ, 0x2 ;  /* 0x00000002ff0f7424 */ /* 0x000fe200078e00ff */
[----:B------:R-:W-:Y:S01]  /*0040*/  CS2R R4, SRZ ;  /* 0x0000000000047805 */ /* 0x000fe2000001ff00 */
[----:B------:R-:W-:Y:S01]  /*0050*/  CS2R R6, SRZ ;  /* 0x0000000000067805 */ /* 0x000fe2000001ff00 */
[----:B------:R-:W-:Y:S01]  /*0060*/  ULDC.64 UR10, c[0x0][0x118] ;  /* 0x00004600000a7ab9 */ /* 0x000fe20000000a00 */
[----:B0-----:R-:W-:Y:S01]  /*0070*/  LOP3.LUT R28, R0, 0xff, RZ, 0xc0, !PT ;  /* 0x000000ff001c7812 */ /* 0x001fe200078ec0ff */
[----:B-1----:R-:W-:Y:S01]  /*0080*/  UISETP.GE.AND UP1, UPT, UR9, 0x4, UPT ;  /* 0x000000040900788c */ /* 0x002fe2000bf26270 */
[----:B------:R-:W-:Y:S01]  /*0090*/  IMAD.U32 R12, RZ, RZ, UR9 ;  /* 0x00000009ff0c7e24 */ /* 0x000fe2000f8e00ff */
[----:B------:R-:W-:Y:S01]  /*00a0*/  MOV R8, UR9 ;  /* 0x0000000900087c02 */ /* 0x000fe20008000f00 */
[----:B------:R-:W-:Y:S01]  /*00b0*/  IMAD.U32 R14, RZ, RZ, UR9 ;  /* 0x00000009ff0e7e24 */ /* 0x000fe2000f8e00ff */
[----:B------:R-:W-:-:S02]  /*00c0*/  SHF.L.U32 R27, R28, 0x3, RZ ;  /* 0x000000031c1b7819 */ /* 0x000fc400000006ff */
[----:B------:R-:W-:Y:S02]  /*00d0*/  PLOP3.LUT P0, PT, PT, PT, UP1, 0x80, 0x0 ;  /* 0x000000000000781c */ /* 0x000fe40003f0f018 */
[----:B------:R-:W-:Y:S01]  /*00e0*/  IADD3 R3, R27, 0x800, RZ ;  /* 0x000008001b037810 */ /* 0x000fe20007ffe0ff */
[----:B------:R-:W-:-:S03]  /*00f0*/  IMAD R12, R12, 0x900, R27 ;  /* 0x000009000c0c7824 */ /* 0x000fc600078e021b */
[----:B------:R-:W-:Y:S01]  /*0100*/  ISETP.GE.U32.AND P2, PT, R3, 0x900, PT ;  /* 0x000009000300780c */ /* 0x000fe20003f46070 */
[----:B------:R-:W-:-:S03]  /*0110*/  IMAD.WIDE R12, R12, R15, c[0x0][0x178] ;  /* 0x00005e000c0c7625 */ /* 0x000fc600078e020f */
[----:B------:R-:W-:Y:S01]  /*0120*/  ISETP.LT.AND P3, PT, R8, 0x4, !P2 ;  /* 0x000000040800780c */ /* 0x000fe20005761270 */
[----:B------:R-:W-:Y:S01]  /*0130*/  IMAD R14, R14, 0x900, R3 ;  /* 0x000009000e0e7824 */ /* 0x000fe200078e0203 */
[----:B------:R-:W-:Y:S01]  /*0140*/  CS2R R8, SRZ ;  /* 0x0000000000087805 */ /* 0x000fe2000001ff00 */
[----:B------:R-:W-:Y:S01]  /*0150*/  CS2R R10, SRZ ;  /* 0x00000000000a7805 */ /* 0x000fe2000001ff00 */
[----:B------:R-:W2:Y:S01]  /*0160*/  @!P0 LDG.E.EL.128 R4, [R12.64] ;  /* 0x0000000a0c048981 */ /* 0x000ea2000c2e1d00 */
[----:B------:R-:W-:-:S08]  /*0170*/  IMAD.WIDE R14, R14, R15, c[0x0][0x178] ;  /* 0x00005e000e0e7625 */ /* 0x000fd000078e020f */
[----:B------:R-:W3:Y:S01]  /*0180*/  @P3 LDG.E.EL.128 R8, [R14.64] ;  /* 0x0000000a0e083981 */ /* 0x000ee2000c2e1d00 */
[----:B------:R-:W-:Y:S01]  /*0190*/  PLOP3.LUT P0, PT, PT, PT, UP1, 0x80, 0x0 ;  /* 0x000000000000781c */ /* 0x000fe20003f0f018 */
[----:B------:R-:W-:Y:S01]  /*01a0*/  UMOV UR8, 0x4 ;  /* 0x0000000400087882 */ /* 0x000fe20000000000 */
[----:B------:R-:W-:Y:S01]  /*01b0*/  PLOP3.LUT P1, PT, PT, PT, UP1, 0x80, 0x0 ;  /* 0x000000000000781c */ /* 0x000fe20003f2f018 */
[----:B------:R-:W-:Y:S01]  /*01c0*/  ULDC.64 UR4, c[0x0][0x160] ;  /* 0x0000580000047ab9 */ /* 0x000fe20000000a00 */
[----:B------:R-:W-:Y:S01]  /*01d0*/  PLOP3.LUT P4, PT, PT, PT, UP1, 0x40, 0x0 ;  /* 0x000000000000781c */ /* 0x000fe20003f8e818 */
[----:B------:R-:W-:Y:S01]  /*01e0*/  ULDC.64 UR6, c[0x0][0x190] ;  /* 0x0000640000067ab9 */ /* 0x000fe20000000a00 */
[----:B------:R-:W-:Y:S01]  /*01f0*/  PLOP3.LUT P5, PT, PT, PT, UP1, 0x40, 0x0 ;  /* 0x000000000000781c */ /* 0x000fe20003fae818 */
[----:B------:R-:W-:Y:S01]  /*0200*/  UIMAD.WIDE UR4, UR9, UR8, UR4 ;  /* 0x00000008090472a5 */ /* 0x000fe2000f8e0204 */
[----:B------:R-:W-:Y:S01]  /*0210*/  PLOP3.LUT P6, PT, PT, PT, UP1, 0x80, 0x0 ;  /* 0x000000000000781c */ /* 0x000fe20003fcf018 */
[----:B------:R-:W-:Y:S01]  /*0220*/  UIMAD.WIDE UR6, UR9, UR8, UR6 ;  /* 0x00000008090672a5 */ /* 0x000fe2000f8e0206 */
[----:B--2---:R-:W-:-:S02]  /*0230*/  SEL R4, R4, RZ, !P0 ;  /* 0x000000ff04047207 */ /* 0x004fc40004000000 */
[----:B------:R-:W-:Y:S02]  /*0240*/  SEL R5, R5, RZ, !P1 ;  /* 0x000000ff05057207 */ /* 0x000fe40004800000 */
[C---:B------:R-:W-:Y:S02]  /*0250*/  PRMT R3, R4.reuse, 0x7632, R3 ;  /* 0x0000763204037816 */ /* 0x040fe40000000003 */
[----:B------:R-:W-:Y:S02]  /*0260*/  SHF.L.U32 R4, R4, 0x10, RZ ;  /* 0x0000001004047819 */ /* 0x000fe400000006ff */
[----:B------:R-:W-:Y:S02]  /*0270*/  SHF.L.U32 R3, R3, 0x10, RZ ;  /* 0x0000001003037819 */ /* 0x000fe400000006ff */
[----:B---3--:R-:W-:Y:S01]  /*0280*/  SEL R12, R8, RZ, P3 ;  /* 0x000000ff080c7207 */ /* 0x008fe20001800000 */
[----:B------:R-:W-:Y:S01]  /*0290*/  IMAD.U32 R8, R5, 0x10000, RZ ;  /* 0x0001000005087824 */ /* 0x000fe200078e00ff */
[----:B------:R-:W-:Y:S01]  /*02a0*/  FMUL R4, R4, R4 ;  /* 0x0000000404047220 */ /* 0x000fe20000400000 */
[----:B------:R-:W-:Y:S01]  /*02b0*/  FMUL R3, R3, R3 ;  /* 0x0000000303037220 */ /* 0x000fe20000400000 */
[C---:B------:R-:W-:Y:S01]  /*02c0*/  PRMT R5, R12.reuse, 0x7632, R5 ;  /* 0x000076320c057816 */ /* 0x040fe20000000005 */
[----:B------:R-:W-:Y:S01]  /*02d0*/  IMAD.U32 R12, R12, 0x10000, RZ ;  /* 0x000100000c0c7824 */ /* 0x000fe200078e00ff */
[----:B------:R-:W-:Y:S01]  /*02e0*/  PLOP3.LUT P0, PT, PT, PT, UP1, 0x40, 0x0 ;  /* 0x000000000000781c */ /* 0x000fe20003f0e818 */
[----:B------:R-:W-:Y:S01]  /*02f0*/  FMUL R8, R8, R8 ;  /* 0x0000000808087220 */ /* 0x000fe20000400000 */
[----:B------:R-:W-:Y:S01]  /*0300*/  FSEL R15, R4, RZ, P4 ;  /* 0x000000ff040f7208 */ /* 0x000fe20002000000 */
[----:B------:R-:W-:Y:S01]  /*0310*/  IMAD.U32 R13, R5, 0x10000, RZ ;  /* 0x00010000050d7824 */ /* 0x000fe200078e00ff */
[----:B------:R-:W-:Y:S01]  /*0320*/  FSEL R4, R3, RZ, P0 ;  /* 0x000000ff03047208 */ /* 0x000fe20000000000 */
[----:B------:R-:W-:Y:S01]  /*0330*/  FMUL R12, R12, R12 ;  /* 0x0000000c0c0c7220 */ /* 0x000fe20000400000 */
[----:B------:R-:W-:Y:S01]  /*0340*/  PLOP3.LUT P0, PT, PT, PT, UP1, 0x80, 0x0 ;  /* 0x000000000000781c */ /* 0x000fe20003f0f018 */
[----:B------:R-:W-:Y:S01]  /*0350*/  FMUL R13, R13, R13 ;  /* 0x0000000d0d0d7220 */ /* 0x000fe20000400000 */
[----:B------:R-:W-:-:S02]  /*0360*/  PRMT R5, R5, 0x7632, R5 ;  /* 0x0000763205057816 */ /* 0x000fc40000000005 */
[----:B------:R-:W-:Y:S02]  /*0370*/  SEL R9, R9, RZ, P3 ;  /* 0x000000ff09097207 */ /* 0x000fe40001800000 */
[----:B------:R-:W-:Y:S02]  /*0380*/  FSEL R13, R13, -RZ, P3 ;  /* 0x800000ff0d0d7208 */ /* 0x000fe40001800000 */
[----:B------:R-:W-:Y:S02]  /*0390*/  SEL R6, R6, RZ, !P0 ;  /* 0x000000ff06067207 */ /* 0x000fe40004000000 */
[----:B------:R-:W-:Y:S01]  /*03a0*/  SEL R10, R10, RZ, P3 ;  /* 0x000000ff0a0a7207 */ /* 0x000fe20001800000 */
[----:B------:R-:W-:Y:S01]  /*03b0*/  FADD R13, R4, R13 ;  /* 0x0000000d040d7221 */ /* 0x000fe20000000000 */
[----:B------:R-:W-:Y:S02]  /*03c0*/  SHF.L.U32 R5, R5, 0x10, RZ ;  /* 0x0000001005057819 */ /* 0x000fe400000006ff */
[C---:B------:R-:W-:Y:S01]  /*03d0*/  SHF.L.U32 R14, R9.reuse, 0x10, RZ ;  /* 0x00000010090e7819 */ /* 0x040fe200000006ff */
[----:B------:R-:W-:Y:S01]  /*03e0*/  IMAD.U32 R4, R10, 0x10000, RZ ;  /* 0x000100000a047824 */ /* 0x000fe200078e00ff */
[----:B------:R-:W-:Y:S01]  /*03f0*/  PRMT R9, R9, 0x7632, R9 ;  /* 0x0000763209097816 */ /* 0x000fe20000000009 */
[----:B------:R-:W-:Y:S01]  /*0400*/  FMUL R5, R5, R5 ;  /* 0x0000000505057220 */ /* 0x000fe20000400000 */
[----:B------:R-:W-:Y:S01]  /*0410*/  SHF.L.U32 R3, R6, 0x10, RZ ;  /* 0x0000001006037819 */ /* 0x000fe200000006ff */
[----:B------:R-:W-:Y:S01]  /*0420*/  FMUL R14, R14, R14 ;  /* 0x0000000e0e0e7220 */ /* 0x000fe20000400000 */
[----:B------:R-:W-:Y:S01]  /*0430*/  PLOP3.LUT P0, PT, PT, PT, UP1, 0x40, 0x0 ;  /* 0x000000000000781c */ /* 0x000fe20003f0e818 */
[----:B------:R-:W-:Y:S01]  /*0440*/  IMAD.U32 R9, R9, 0x10000, RZ ;  /* 0x0001000009097824 */ /* 0x000fe200078e00ff */
[----:B------:R-:W-:Y:S01]  /*0450*/  FSEL R12, R12, -RZ, P3 ;  /* 0x800000ff0c0c7208 */ /* 0x000fe20001800000 */
[----:B------:R-:W-:Y:S01]  /*0460*/  FMUL R3, R3, R3 ;  /* 0x0000000303037220 */ /* 0x000fe20000400000 */
[----:B------:R-:W-:Y:S01]  /*0470*/  FMUL R4, R4, R4 ;  /* 0x0000000404047220 */ /* 0x000fe20000400000 */
[----:B------:R-:W-:Y:S01]  /*0480*/  FSEL R17, R8, RZ, P5 ;  /* 0x000000ff08117208 */ /* 0x000fe20002800000 */
[----:B------:R-:W-:Y:S01]  /*0490*/  FMUL R9, R9, R9 ;  /* 0x0000000909097220 */ /* 0x000fe20000400000 */
[----:B------:R-:W-:Y:S01]  /*04a0*/  PLOP3.LUT P1, PT, PT, PT, UP1, 0x40, 0x0 ;  /* 0x000000000000781c */ /* 0x000fe20003f2e818 */
[----:B------:R-:W-:Y:S01]  /*04b0*/  FADD R12, R15, R12 ;  /* 0x0000000c0f0c7221 */ /* 0x000fe20000000000 */
[----:B------:R-:W-:-:S02]  /*04c0*/  FSEL R8, R5, RZ, P0 ;  /* 0x000000ff05087208 */ /* 0x000fc40000000000 */
[----:B------:R-:W-:Y:S01]  /*04d0*/  PLOP3.LUT P0, PT, PT, PT, UP1, 0x80, 0x0 ;  /* 0x000000000000781c */ /* 0x000fe20003f0f018 */
[----:B------:R-:W-:Y:S01]  /*04e0*/  FADD R13, R12, R13 ;  /* 0x0000000d0c0d7221 */ /* 0x000fe20000000000 */
[----:B------:R-:W-:Y:S02]  /*04f0*/  FSEL R14, R14, -RZ, P3 ;  /* 0x800000ff0e0e7208 */ /* 0x000fe40001800000 */
[----:B------:R-:W-:Y:S02]  /*0500*/  PRMT R6, R6, 0x7632, R6 ;  /* 0x0000763206067816 */ /* 0x000fe40000000006 */
[----:B------:R-:W-:Y:S01]  /*0510*/  PRMT R10, R10, 0x7632, R10 ;  /* 0x000076320a0a7816 */ /* 0x000fe2000000000a */
[----:B------:R-:W-:Y:S01]  /*0520*/  FADD R14, R17, R14 ;  /* 0x0000000e110e7221 */ /* 0x000fe20000000000 */
[----:B------:R-:W-:Y:S01]  /*0530*/  FSEL R3, R3, RZ, P1 ;  /* 0x000000ff03037208 */ /* 0x000fe20000800000 */
[----:B------:R-:W-:Y:S01]  /*0540*/  IMAD.U32 R6, R6, 0x10000, RZ ;  /* 0x0001000006067824 */ /* 0x000fe200078e00ff */
[----:B------:R-:W-:Y:S01]  /*0550*/  FSEL R4, R4, -RZ, P3 ;  /* 0x800000ff04047208 */ /* 0x000fe20001800000 */
[----:B------:R-:W-:Y:S01]  /*0560*/  FADD R14, R14, R13 ;  /* 0x0000000d0e0e7221 */ /* 0x000fe20000000000 */
[----:B------:R-:W-:Y:S01]  /*0570*/  SEL R7, R7, RZ, !P0 ;  /* 0x000000ff07077207 */ /* 0x000fe20004000000 */
[----:B------:R-:W-:Y:S01]  /*0580*/  FMUL R6, R6, R6 ;  /* 0x0000000606067220 */ /* 0x000fe20000400000 */
[----:B------:R-:W-:Y:S01]  /*0590*/  SEL R11, R11, RZ, P3 ;  /* 0x000000ff0b0b7207 */ /* 0x000fe20001800000 */
[----:B------:R-:W-:Y:S01]  /*05a0*/  FADD R5, R3, R4 ;  /* 0x0000000403057221 */ /* 0x000fe20000000000 */
[----:B------:R-:W-:-:S02]  /*05b0*/  FSEL R9, R9, -RZ, P3 ;  /* 0x800000ff09097208 */ /* 0x000fc40001800000 */
[----:B------:R-:W-:Y:S02]  /*05c0*/  SHF.L.U32 R10, R10, 0x10, RZ ;  /* 0x000000100a0a7819 */ /* 0x000fe400000006ff */
[----:B------:R-:W-:Y:S01]  /*05d0*/  PRMT R3, R7, 0x7632, R3 ;  /* 0x0000763207037816 */ /* 0x000fe20000000003 */
[----:B------:R-:W-:Y:S01]  /*05e0*/  FADD R9, R8, R9 ;  /* 0x0000000908097221 */ /* 0x000fe20000000000 */
[----:B------:R-:W-:Y:S01]  /*05f0*/  SHF.L.U32 R4, R11, 0x10, RZ ;  /* 0x000000100b047819 */ /* 0x000fe200000006ff */
[----:B------:R-:W-:Y:S01]  /*0600*/  FMUL R10, R10, R10 ;  /* 0x0000000a0a0a7220 */ /* 0x000fe20000400000 */
[----:B------:R-:W-:Y:S01]  /*0610*/  SHF.L.U32 R7, R7, 0x10, RZ ;  /* 0x0000001007077819 */ /* 0x000fe200000006ff */
[----:B------:R-:W-:Y:S01]  /*0620*/  FADD R14, R9, R14 ;  /* 0x0000000e090e7221 */ /* 0x000fe20000000000 */
[----:B------:R-:W-:Y:S01]  /*0630*/  PRMT R11, R11, 0x7632, R11 ;  /* 0x000076320b0b7816 */ /* 0x000fe2000000000b */
[----:B------:R-:W-:Y:S01]  /*0640*/  IMAD.U32 R3, R3, 0x10000, RZ ;  /* 0x0001000003037824 */ /* 0x000fe200078e00ff */
[----:B------:R-:W-:Y:S01]  /*0650*/  PLOP3.LUT P0, PT, PT, PT, UP1, 0x40, 0x0 ;  /* 0x000000000000781c */ /* 0x000fe20003f0e818 */
[----:B------:R-:W-:Y:S01]  /*0660*/  FMUL R7, R7, R7 ;  /* 0x0000000707077220 */ /* 0x000fe20000400000 */
[----:B------:R-:W-:Y:S01]  /*0670*/  FMUL R4, R4, R4 ;  /* 0x0000000404047220 */ /* 0x000fe20000400000 */
[----:B------:R-:W-:Y:S01]  /*0680*/  IMAD.U32 R11, R11, 0x10000, RZ ;  /* 0x000100000b0b7824 */ /* 0x000fe200078e00ff */
[----:B------:R-:W-:Y:S01]  /*0690*/  PLOP3.LUT P1, PT, PT, PT, UP1, 0x40, 0x0 ;  /* 0x000000000000781c */ /* 0x000fe20003f2e818 */
[----:B------:R-:W-:Y:S01]  /*06a0*/  FMUL R3, R3, R3 ;  /* 0x0000000303037220 */ /* 0x000fe20000400000 */
[----:B------:R-:W-:Y:S01]  /*06b0*/  FSEL R9, R6, RZ, P0 ;  /* 0x000000ff06097208 */ /* 0x000fe20000000000 */
[----:B------:R-:W-:Y:S01]  /*06c0*/  FMUL R11, R11, R11 ;  /* 0x0000000b0b0b7220 */ /* 0x000fe20000400000 */
[----:B------:R-:W-:Y:S01]  /*06d0*/  FSEL R10, R10, -RZ, P3 ;  /* 0x800000ff0a0a7208 */ /* 0x000fe20001800000 */
[----:B------:R-:W-:Y:S01]  /*06e0*/  FADD R5, R5, R14 ;  /* 0x0000000e05057221 */ /* 0x000fe20000000000 */
[----:B------:R-:W-:-:S02]  /*06f0*/  PLOP3.LUT P4, PT, PT, PT, UP1, 0x40, 0x0 ;  /* 0x000000000000781c */ /* 0x000fc40003f8e818 */
[----:B------:R-:W-:Y:S01]  /*0700*/  FSEL R7, R7, RZ, P1 ;  /* 0x000000ff07077208 */ /* 0x000fe20000800000 */
[----:B------:R-:W-:Y:S01]  /*0710*/  FADD R10, R9, R10 ;  /* 0x0000000a090a7221 */ /* 0x000fe20000000000 */
[----:B------:R-:W-:Y:S02]  /*0720*/  FSEL R4, R4, -RZ, P3 ;  /* 0x800000ff04047208 */ /* 0x000fe40001800000 */
[----:B------:R-:W-:Y:S01]  /*0730*/  FSEL R6, R3, RZ, P4 ;  /* 0x000000ff03067208 */ /* 0x000fe20002000000 */
[----:B------:R-:W-:Y:S01]  /*0740*/  FADD R5, R10, R5 ;  /* 0x000000050a057221 */ /* 0x000fe20000000000 */
[----:B------:R-:W-:Y:S01]  /*0750*/  FSEL R11, R11, -RZ, P3 ;  /* 0x800000ff0b0b7208 */ /* 0x000fe20001800000 */
[----:B------:R-:W-:Y:S01]  /*0760*/  FADD R4, R7, R4 ;  /* 0x0000000407047221 */ /* 0x000fe20000000000 */
[C---:B------:R-:W-:Y:S02]  /*0770*/  LOP3.LUT P4, RZ, R0.reuse, 0x1f, RZ, 0xc0, !PT ;  /* 0x0000001f00ff7812 */ /* 0x040fe4000788c0ff */
[----:B------:R-:W-:Y:S01]  /*0780*/  ISETP.GE.AND P5, PT, R0, 0x8, PT ;  /* 0x000000080000780c */ /* 0x000fe20003fa6270 */
[----:B------:R-:W-:Y:S01]  /*0790*/  FADD R11, R6, R11 ;  /* 0x0000000b060b7221 */ /* 0x000fe20000000000 */
[----:B------:R-:W-:Y:S01]  /*07a0*/  FADD R4, R4, R5 ;  /* 0x0000000504047221 */ /* 0x000fe20000000000 */
[----:B------:R-:W-:-:S02]  /*07b0*/  SHF.R.U32.HI R9, RZ, 0x3, R0 ;  /* 0x00000003ff097819 */ /* 0x000fc40000011600 */
[C---:B------:R-:W-:Y:S01]  /*07c0*/  LOP3.LUT P0, RZ, R0.reuse, 0x7, RZ, 0xc0, !PT ;  /* 0x0000000700ff7812 */ /* 0x040fe2000780c0ff */
[----:B------:R-:W-:Y:S01]  /*07d0*/  FADD R4, R11, R4 ;  /* 0x000000040b047221 */ /* 0x000fe20000000000 */
[----:B------:R-:W-:Y:S02]  /*07e0*/  LOP3.LUT R9, R9, 0x1c, RZ, 0xc0, !PT ;  /* 0x0000001c09097812 */ /* 0x000fe400078ec0ff */
[----:B------:R-:W-:Y:S02]  /*07f0*/  ISETP.LT.AND P0, PT, R0, 0x8, !P0 ;  /* 0x000000080000780c */ /* 0x000fe40004701270 */
[----:B------:R-:W0:Y:S01]  /*0800*/  SHFL.BFLY PT, R3, R4, 0x10, 0x1f ;  /* 0x0e001f0004037f89 */ /* 0x000e2200000e0000 */
[----:B------:R-:W-:-:S04]  /*0810*/  PLOP3.LUT P1, PT, PT, PT, UP1, 0x40, 0x0 ;  /* 0x000000000000781c */ /* 0x000fc80003f2e818 */
[----:B------:R-:W-:Y:S01]  /*0820*/  ISETP.EQ.AND P1, PT, R28, RZ, P1 ;  /* 0x000000ff1c00720c */ /* 0x000fe20000f22270 */
[----:B0-----:R-:W-:-:S05]  /*0830*/  FADD R3, R4, R3 ;  /* 0x0000000304037221 */ /* 0x001fca0000000000 */
[----:B------:R-:W0:Y:S02]  /*0840*/  SHFL.BFLY PT, R6, R3, 0x8, 0x1f ;  /* 0x0d001f0003067f89 */ /* 0x000e2400000e0000 */
[----:B0-----:R-:W-:-:S05]  /*0850*/  FADD R6, R3, R6 ;  /* 0x0000000603067221 */ /* 0x001fca0000000000 */
[----:B------:R-:W0:Y:S02]  /*0860*/  SHFL.BFLY PT, R5, R6, 0x4, 0x1f ;  /* 0x0c801f0006057f89 */ /* 0x000e2400000e0000 */
[----:B0-----:R-:W-:-:S05]  /*0870*/  FADD R5, R6, R5 ;  /* 0x0000000506057221 */ /* 0x001fca0000000000 */
[----:B------:R-:W0:Y:S02]  /*0880*/  SHFL.BFLY PT, R8, R5, 0x2, 0x1f ;  /* 0x0c401f0005087f89 */ /* 0x000e2400000e0000 */
[----:B0-----:R-:W-:-:S05]  /*0890*/  FADD R8, R5, R8 ;  /* 0x0000000805087221 */ /* 0x001fca0000000000 */
[----:B------:R-:W0:Y:S02]  /*08a0*/  SHFL.BFLY PT, R7, R8, 0x1, 0x1f ;  /* 0x0c201f0008077f89 */ /* 0x000e2400000e0000 */
[----:B0-----:R-:W-:-:S05]  /*08b0*/  FADD R10, R8, R7 ;  /* 0x00000007080a7221 */ /* 0x001fca0000000000 */
[----:B------:R-:W-:Y:S04]  /*08c0*/  @!P4 STS [R9], R10 ;  /* 0x0000000a0900c388 */ /* 0x000fe80000000800 */
[----:B------:R-:W-:Y:S06]  /*08d0*/  BAR.SYNC 0x0 ;  /* 0x0000000000007b1d */ /* 0x000fec0000000000 */
[----:B------:R-:W0:Y:S01]  /*08e0*/  @!P5 LDS R2, [R0.X4] ;  /* 0x000000000002d984 */ /* 0x000e220000004800 */
[----:B------:R-:W-:-:S03]  /*08f0*/  MOV R9, 0x39e38e39 ;  /* 0x39e38e3900097802 */ /* 0x000fc60000000f00 */
[----:B0-----:R-:W0:Y:S02]  /*0900*/  SHFL.BFLY PT, R3, R2, 0x4, 0x1f ;  /* 0x0c801f0002037f89 */ /* 0x001e2400000e0000 */
[----:B0-----:R-:W-:-:S05]  /*0910*/  FADD R3, R2, R3 ;  /* 0x0000000302037221 */ /* 0x001fca0000000000 */
[----:B------:R-:W0:Y:S02]  /*0920*/  SHFL.BFLY PT, R4, R3, 0x2, 0x1f ;  /* 0x0c401f0003047f89 */ /* 0x000e2400000e0000 */
[----:B0-----:R-:W-:Y:S01]  /*0930*/  FADD R4, R3, R4 ;  /* 0x0000000403047221 */ /* 0x001fe20000000000 */
[----:B------:R-:W-:-:S04]  /*0940*/  MOV R3, UR5 ;  /* 0x0000000500037c02 */ /* 0x000fc80008000f00 */
[----:B------:R-:W0:Y:S02]  /*0950*/  SHFL.BFLY PT, R5, R4, 0x1, 0x1f ;  /* 0x0c201f0004057f89 */ /* 0x000e2400000e0000 */
[----:B0-----:R-:W-:Y:S01]  /*0960*/  FADD R5, R4, R5 ;  /* 0x0000000504057221 */ /* 0x001fe20000000000 */
[----:B------:R-:W-:-:S04]  /*0970*/  IMAD.U32 R4, RZ, RZ, UR6 ;  /* 0x00000006ff047e24 */ /* 0x000fc8000f8e00ff */
[----:B------:R-:W-:Y:S04]  /*0980*/  @P0 STS [R0.X4], R5 ;  /* 0x0000000500000388 */ /* 0x000fe80000004800 */
[----:B------:R-:W-:Y:S06]  /*0990*/  BAR.SYNC 0x0 ;  /* 0x0000000000007b1d */ /* 0x000fec0000000000 */
[----:B------:R-:W0:Y:S01]  /*09a0*/  LDS R6, [RZ] ;  /* 0x00000000ff067984 */ /* 0x000e220000000800 */
[----:B------:R-:W-:-:S03]  /*09b0*/  MOV R5, UR7 ;  /* 0x0000000700057c02 */ /* 0x000fc60008000f00 */
[----:B------:R-:W-:Y:S06]  /*09c0*/  BAR.SYNC 0x0 ;  /* 0x0000000000007b1d */ /* 0x000fec0000000000 */
[----:B0-----:R-:W-:Y:S04]  /*09d0*/  STS [RZ], R6 ;  /* 0x00000006ff007388 */ /* 0x001fe80000000800 */
[----:B------:R-:W-:Y:S06]  /*09e0*/  BAR.SYNC 0x0 ;  /* 0x0000000000007b1d */ /* 0x000fec0000000000 */
[----:B------:R-:W0:Y:S02]  /*09f0*/  LDS R2, [RZ] ;  /* 0x00000000ff027984 */ /* 0x000e240000000800 */
[----:B0-----:R-:W-:Y:S01]  /*0a00*/  FFMA R0, R2, R9, 9.9999997473787516356e-06 ;  /* 0x3727c5ac02007423 */ /* 0x001fe20000000009 */
[----:B------:R-:W-:-:S03]  /*0a10*/  IMAD.U32 R2, RZ, RZ, UR4 ;  /* 0x00000004ff027e24 */ /* 0x000fc6000f8e00ff */
[----:B------:R-:W0:Y:S01]  /*0a20*/  MUFU.RSQ R7, R0 ;  /* 0x0000000000077308 */ /* 0x000e220000001400 */
[----:B------:R-:W-:Y:S06]  /*0a30*/  BAR.SYNC 0x0 ;  /* 0x0000000000007b1d */ /* 0x000fec0000000000 */
[----:B0-----:R0:W-:Y:S04]  /*0a40*/  @P1 STG.E [R2.64], R7 ;  /* 0x0000000702001986 */ /* 0x0011e8000c10190a */
[----:B------:R1:W2:Y:S01]  /*0a50*/  @!P6 LDG.E.EL R8, [R4.64] ;  /* 0x0000000a0408e981 */ /* 0x0002a2000c2e1900 */
[----:B------:R-:W-:Y:S01]  /*0a60*/  PLOP3.LUT P6, PT, PT, PT, UP1, 0x80, 0x0 ;  /* 0x000000000000781c */ /* 0x000fe20003fcf018 */
[----:B------:R-:W-:Y:S01]  /*0a70*/  UMOV UR4, URZ ;  /* 0x0000003f00047c82 */ /* 0x000fe20008000000 */
[----:B------:R-:W-:Y:S01]  /*0a80*/  FFMA R26, R6, R9, 9.9999997473787516356e-06 ;  /* 0x3727c5ac061a7423 */ /* 0x000fe20000000009 */
[----:B------:R-:W-:Y:S01]  /*0a90*/  CS2R R24, SRZ ;  /* 0x0000000000187805 */ /* 0x000fe2000001ff00 */
[----:B------:R-:W-:Y:S01]  /*0aa0*/  IMAD.MOV.U32 R0, RZ, RZ, RZ ;  /* 0x000000ffff007224 */ /* 0x000fe200078e00ff */
[----:B------:R-:W-:Y:S01]  /*0ab0*/  MOV R6, RZ ;  /* 0x000000ff00067202 */ /* 0x000fe20000000f00 */
[----:B------:R-:W-:Y:S01]  /*0ac0*/  UPLOP3.LUT UP0, UPT, UPT, UPT, UPT, 0x80, 0x0 ;  /* 0x000000000000789c */ /* 0x000fe20003f0f070 */
[----:B0-----:R-:W-:Y:S01]  /*0ad0*/  CS2R R2, SRZ ;  /* 0x0000000000027805 */ /* 0x001fe2000001ff00 */
[----:B------:R-:W0:Y:S01]  /*0ae0*/  MUFU.RSQ R26, R26 ;  /* 0x0000001a001a7308 */ /* 0x000e220000001400 */
[----:B-1----:R-:W-:Y:S01]  /*0af0*/  CS2R R4, SRZ ;  /* 0x0000000000047805 */ /* 0x002fe2000001ff00 */
[----:B------:R-:W-:-:S03]  /*0b00*/  UMOV UR5, URZ ;  /* 0x0000003f00057c82 */ /* 0x000fc60008000000 */
[----:B0-2---:R1:W2:Y:S01]  /*0b10*/  @!P6 R2UR UR4, R8 ;  /* 0x000000000804e3c2 */ /* 0x0052a200000e0000 */
[----:B------:R-:W-:-:S07]  /*0b20*/  DEPBAR.LE SB1, 0x0, {2} ;  /* 0x000090040000791a */ /* 0x000fce0000000000 */
.L_x_0:
[C---:B------:R-:W-:Y:S01]  /*0b30*/  IADD3 R7, P6, R27.reuse, UR5, RZ ;  /* 0x000000051b077c10 */ /* 0x040fe2000ffde0ff */
[----:B0-----:R-:W-:Y:S01]  /*0b40*/  IMAD.MOV.U32 R21, RZ, RZ, 0x4 ;  /* 0x00000004ff157424 */ /* 0x001fe200078e00ff */
[----:B------:R-:W-:Y:S01]  /*0b50*/  LOP3.LUT R44, R27, UR5, RZ, 0xfc, !PT ;  /* 0x000000051b2c7c12 */ /* 0x000fe2000f8efcff */
[----:B------:R-:W-:Y:S01]  /*0b60*/  CS2R R10, SRZ ;  /* 0x00000000000a7805 */ /* 0x000fe2000001ff00 */
[C---:B------:R-:W-:Y:S01]  /*0b70*/  SHF.L.U32 R36, R7.reuse, 0x2, RZ ;  /* 0x0000000207247819 */ /* 0x040fe200000006ff */
[----:B------:R-:W-:Y:S02]  /*0b80*/  IMAD.X R8, RZ, RZ, RZ, P6 ;  /* 0x000000ffff087224 */ /* 0x000fe400030e06ff */
[----:B------:R-:W-:Y:S01]  /*0b90*/  IMAD.WIDE.U32 R20, R44, R21, c[0x0][0x180] ;  /* 0x000060002c147625 */ /* 0x000fe200078e0015 */
[----:B------:R-:W-:Y:S02]  /*0ba0*/  IADD3 R34, P6, R36, c[0x0][0x180], RZ ;  /* 0x0000600024227a10 */ /* 0x000fe40007fde0ff */
[----:B------:R-:W-:-:S04]  /*0bb0*/  SHF.L.U64.HI R8, R7, 0x2, R8 ;  /* 0x0000000207087819 */ /* 0x000fc80000010208 */
[----:B------:R-:W-:Y:S02]  /*0bc0*/  IADD3.X R35, R8, c[0x0][0x184], RZ, P6, !PT ;  /* 0x0000610008237a10 */ /* 0x000fe400037fe4ff */
[----:B------:R-:W-:-:S04]  /*0bd0*/  IADD3 R36, P6, R36, c[0x0][0x198], RZ ;  /* 0x0000660024247a10 */ /* 0x000fc80007fde0ff */
[----:B------:R-:W-:Y:S02]  /*0be0*/  IADD3.X R37, R8, c[0x0][0x19c], RZ, P6, !PT ;  /* 0x0000670008257a10 */ /* 0x000fe400037fe4ff */
[C---:B------:R-:W-:Y:S01]  /*0bf0*/  ISETP.GE.U32.AND P6, PT, R44.reuse, 0x900, PT ;  /* 0x000009002c00780c */ /* 0x040fe20003fc6070 */
[----:B------:R-:W-:Y:S01]  /*0c00*/  CS2R R8, SRZ ;  /* 0x0000000000087805 */ /* 0x000fe2000001ff00 */
[----:B------:R-:W-:Y:S01]  /*0c10*/  MOV R7, 0x4 ;  /* 0x0000000400077802 */ /* 0x000fe20000000f00 */
[----:B------:R-:W-:Y:S01]  /*0c20*/  CS2R R12, SRZ ;  /* 0x00000000000c7805 */ /* 0x000fe2000001ff00 */
[----:B------:R-:W-:Y:S01]  /*0c30*/  CS2R R14, SRZ ;  /* 0x00000000000e7805 */ /* 0x000fe2000001ff00 */
[----:B------:R-:W-:Y:S01]  /*0c40*/  CS2R R16, SRZ ;  /* 0x0000000000107805 */ /* 0x000fe2000001ff00 */
[----:B------:R-:W-:Y:S01]  /*0c50*/  CS2R R18, SRZ ;  /* 0x0000000000127805 */ /* 0x000fe2000001ff00 */
[----:B------:R-:W-:Y:S01]  /*0c60*/  CS2R R22, SRZ ;  /* 0x0000000000167805 */ /* 0x000fe2000001ff00 */
[----:B------:R-:W-:-:S05]  /*0c70*/  IMAD.WIDE.U32 R38, R44, R7, c[0x0][0x198] ;  /* 0x000066002c267625 */ /* 0x000fca00078e0007 */
[----:B------:R0:W2:Y:S04]  /*0c80*/  @!P6 LDG.E.EL.128 R8, [R20.64] ;  /* 0x0000000a1408e981 */ /* 0x0000a8000c2e1d00 */
[----:B------:R-:W3:Y:S04]  /*0c90*/  @!P6 LDG.E.EL.128 R12, [R38.64] ;  /* 0x0000000a260ce981 */ /* 0x000ee8000c2e1d00 */
[----:B------:R1:W4:Y:S01]  /*0ca0*/  @!P6 LDG.E.EL.128 R16, [R34.64+0x10] ;  /* 0x0000100a2210e981 */ /* 0x000322000c2e1d00 */
[----:B0-----:R-:W-:-:S06]  /*0cb0*/  CS2R R20, SRZ ;  /* 0x0000000000147805 */ /* 0x001fcc000001ff00 */
[----:B------:R0:W5:Y:S01]  /*0cc0*/  @!P6 LDG.E.EL.128 R20, [R36.64+0x10] ;  /* 0x0000100a2414e981 */ /* 0x000162000c2e1d00 */
[----:B--2---:R-:W-:Y:S02]  /*0cd0*/  SEL R29, R8, RZ, !P6 ;  /* 0x000000ff081d7207 */ /* 0x004fe40007000000 */
[----:B------:R-:W-:Y:S02]  /*0ce0*/  MOV R8, UR9 ;  /* 0x0000000900087c02 */ /* 0x000fe40008000f00 */
[----:B------:R-:W-:Y:S01]  /*0cf0*/  SEL R31, R9, RZ, !P6 ;  /* 0x000000ff091f7207 */ /* 0x000fe20007000000 */
[----:B------:R-:W-:Y:S01]  /*0d00*/  IMAD.U32 R9, RZ, RZ, UR9 ;  /* 0x00000009ff097e24 */ /* 0x000fe2000f8e00ff */
[----:B------:R-:W-:Y:S02]  /*0d10*/  SEL R32, R10, RZ, !P6 ;  /* 0x000000ff0a207207 */ /* 0x000fe40007000000 */
[----:B------:R-:W-:Y:S02]  /*0d20*/  SEL R30, R11, RZ, !P6 ;  /* 0x000000ff0b1e7207 */ /* 0x000fe40007000000 */
[----:B---3--:R-:W-:Y:S01]  /*0d30*/  SEL R40, R12, RZ, !P6 ;  /* 0x000000ff0c287207 */ /* 0x008fe20007000000 */
[----:B------:R-:W-:Y:S01]  /*0d40*/  CS2R R10, SRZ ;  /* 0x00000000000a7805 */ /* 0x000fe2000001ff00 */
[----:B-1----:R-:W-:-:S02]  /*0d50*/  SEL R34, R13, RZ, !P6 ;  /* 0x000000ff0d227207 */ /* 0x002fc40007000000 */
[----:B------:R-:W-:Y:S02]  /*0d60*/  SEL R43, R14, RZ, !P6 ;  /* 0x000000ff0e2b7207 */ /* 0x000fe40007000000 */
[----:B------:R-:W-:Y:S02]  /*0d70*/  SEL R45, R15, RZ, !P6 ;  /* 0x000000ff0f2d7207 */ /* 0x000fe40007000000 */
[----:B----4-:R-:W-:Y:S02]  /*0d80*/  SEL R33, R16, RZ, !P6 ;  /* 0x000000ff10217207 */ /* 0x010fe40007000000 */
[----:B------:R-:W-:Y:S02]  /*0d90*/  SEL R35, R17, RZ, !P6 ;  /* 0x000000ff11237207 */ /* 0x000fe40007000000 */
[----:B0-----:R-:W-:Y:S02]  /*0da0*/  SEL R36, R18, RZ, !P6 ;  /* 0x000000ff12247207 */ /* 0x001fe40007000000 */
[----:B------:R-:W-:Y:S01]  /*0db0*/  SEL R37, R19, RZ, !P6 ;  /* 0x000000ff13257207 */ /* 0x000fe20007000000 */
[----:B------:R-:W-:Y:S01]  /*0dc0*/  IMAD.MOV.U32 R19, RZ, RZ, 0x2 ;  /* 0x00000002ff137424 */ /* 0x000fe200078e00ff */
[----:B-----5:R-:W-:Y:S01]  /*0dd0*/  SEL R38, R20, RZ, !P6 ;  /* 0x000000ff14267207 */ /* 0x020fe20007000000 */
[----:B------:R-:W-:Y:S01]  /*0de0*/  IMAD R20, R9, 0x900, R44 ;  /* 0x0000090009147824 */ /* 0x000fe200078e022c */
[----:B------:R-:W-:-:S02]  /*0df0*/  SEL R39, R21, RZ, !P6 ;  /* 0x000000ff15277207 */ /* 0x000fc40007000000 */
[----:B------:R-:W-:Y:S02]  /*0e00*/  SEL R41, R22, RZ, !P6 ;  /* 0x000000ff16297207 */ /* 0x000fe40007000000 */
[----:B------:R-:W-:Y:S01]  /*0e10*/  SEL R42, R23, RZ, !P6 ;  /* 0x000000ff172a7207 */ /* 0x000fe20007000000 */
[----:B------:R-:W-:Y:S01]  /*0e20*/  IMAD.WIDE R22, R20, R19, c[0x0][0x188] ;  /* 0x0000620014167625 */ /* 0x000fe200078e0213 */
[----:B------:R-:W-:Y:S02]  /*0e30*/  ISETP.LT.AND P6, PT, R8, 0x4, !P6 ;  /* 0x000000040800780c */ /* 0x000fe400077c1270 */
[----:B------:R-:W-:Y:S01]  /*0e40*/  CS2R R8, SRZ ;  /* 0x0000000000087805 */ /* 0x000fe2000001ff00 */
[----:B------:R-:W-:Y:S01]  /*0e50*/  CS2R R12, SRZ ;  /* 0x00000000000c7805 */ /* 0x000fe2000001ff00 */
[----:B------:R-:W-:Y:S01]  /*0e60*/  CS2R R14, SRZ ;  /* 0x00000000000e7805 */ /* 0x000fe2000001ff00 */
[----:B------:R-:W-:-:S08]  /*0e70*/  IMAD.WIDE R16, R20, R7, c[0x0][0x168] ;  /* 0x00005a0014107625 */ /* 0x000fd000078e0207 */
[----:B------:R0:W2:Y:S04]  /*0e80*/  @P6 LDG.E.EF.128 R8, [R22.64] ;  /* 0x0000000a16086981 */ /* 0x0000a8000c0e1d00 */
[----:B------:R-:W3:Y:S01]  /*0e90*/  @P6 LDG.E.EL.128 R12, [R16.64] ;  /* 0x0000000a100c6981 */ /* 0x000ee2000c2e1d00 */
[----:B------:R-:W-:Y:S01]  /*0ea0*/  FADD R45, R45, 1 ;  /* 0x3f8000002d2d7421 */ /* 0x000fe20000000000 */
[----:B------:R-:W-:Y:S01]  /*0eb0*/  FADD R43, R43, 1 ;  /* 0x3f8000002b2b7421 */ /* 0x000fe20000000000 */
[----:B0-----:R-:W-:Y:S01]  /*0ec0*/  CS2R R22, SRZ ;  /* 0x0000000000167805 */ /* 0x001fe2000001ff00 */
[----:B--2---:R-:W-:Y:S02]  /*0ed0*/  SEL R9, R9, RZ, P6 ;  /* 0x000000ff09097207 */ /* 0x004fe40003000000 */
[----:B------:R-:W-:-:S02]  /*0ee0*/  SEL R44, R8, RZ, P6 ;  /* 0x000000ff082c7207 */ /* 0x000fc40003000000 */
[C---:B------:R-:W-:Y:S02]  /*0ef0*/  PRMT R18, R9.reuse, 0x7632, R18 ;  /* 0x0000763209127816 */ /* 0x040fe40000000012 */
[----:B------:R-:W-:Y:S01]  /*0f00*/  SHF.L.U32 R21, R9, 0x10, RZ ;  /* 0x0000001009157819 */ /* 0x000fe200000006ff */
[----:B------:R-:W-:Y:S01]  /*0f10*/  IMAD.U32 R9, R44, 0x10000, RZ ;  /* 0x000100002c097824 */ /* 0x000fe200078e00ff */
[----:B------:R-:W-:Y:S02]  /*0f20*/  SHF.L.U32 R18, R18, 0x10, RZ ;  /* 0x0000001012127819 */ /* 0x000fe400000006ff */
[----:B---3--:R-:W-:Y:S01]  /*0f30*/  SEL R8, R15, RZ, P6 ;  /* 0x000000ff0f087207 */ /* 0x008fe20003000000 */
[----:B------:R-:W-:Y:S01]  /*0f40*/  FADD R15, R40, 1 ;  /* 0x3f800000280f7421 */ /* 0x000fe20000000000 */
[----:B------:R-:W-:Y:S01]  /*0f50*/  SEL R12, R12, RZ, P6 ;  /* 0x000000ff0c0c7207 */ /* 0x000fe20003000000 */
[----:B------:R-:W-:Y:S01]  /*0f60*/  FMUL R17, R21, UR4 ;  /* 0x0000000415117c20 */ /* 0x000fe20008400000 */
[----:B------:R-:W-:Y:S01]  /*0f70*/  FMUL R9, R9, UR4 ;  /* 0x0000000409097c20 */ /* 0x000fe20008400000 */
[----:B------:R-:W-:Y:S01]  /*0f80*/  FMUL R21, R18, UR4 ;  /* 0x0000000412157c20 */ /* 0x000fe20008400000 */
[----:B------:R-:W-:Y:S01]  /*0f90*/  SEL R14, R14, RZ, P6 ;  /* 0x000000ff0e0e7207 */ /* 0x000fe20003000000 */
[----:B------:R-:W-:Y:S01]  /*0fa0*/  IMAD.U32 R40, RZ, RZ, UR9 ;  /* 0x00000009ff287e24 */ /* 0x000fe2000f8e00ff */
[----:B------:R-:W-:Y:S01]  /*0fb0*/  FFMA R15, R9, R15, R12 ;  /* 0x0000000f090f7223 */ /* 0x000fe2000000000c */
[----:B------:R-:W-:Y:S01]  /*0fc0*/  FFMA R12, R21, R45, R8 ;  /* 0x0000002d150c7223 */ /* 0x000fe20000000008 */
[----:B------:R-:W-:Y:S01]  /*0fd0*/  IADD3 R21, R27, 0x4, RZ ;  /* 0x000000041b157810 */ /* 0x000fe20007ffe0ff */
[----:B------:R-:W-:Y:S01]  /*0fe0*/  FFMA R14, R17, R43, R14 ;  /* 0x0000002b110e7223 */ /* 0x000fe2000000000e */
[----:B------:R-:W-:Y:S01]  /*0ff0*/  IMAD.WIDE R8, R20, R19, c[0x0][0x178] ;  /* 0x00005e0014087625 */ /* 0x000fe200078e0213 */
[----:B------:R-:W-:Y:S01]  /*1000*/  CS2R R16, SRZ ;  /* 0x0000000000107805 */ /* 0x000fe2000001ff00 */
[----:B------:R-:W-:Y:S01]  /*1010*/  LOP3.LUT R21, R21, UR5, RZ, 0xfc, !PT ;  /* 0x0000000515157c12 */ /* 0x000fe2000f8efcff */
[----:B------:R-:W-:-:S04]  /*1020*/  CS2R R18, SRZ ;  /* 0x0000000000127805 */ /* 0x000fc8000001ff00 */
[----:B------:R-:W-:Y:S02]  /*1030*/  IMAD R40, R40, 0x900, R21 ;  /* 0x0000090028287824 */ /* 0x000fe400078e0215 */
[----:B------:R0:W2:Y:S01]  /*1040*/  @P6 LDG.E.EF.128 R16, [R8.64] ;  /* 0x0000000a08106981 */ /* 0x0000a2000c0e1d00 */
[----:B------:R-:W-:Y:S01]  /*1050*/  CS2R R20, SRZ ;  /* 0x0000000000147805 */ /* 0x000fe2000001ff00 */
[----:B0-----:R-:W-:-:S05]  /*1060*/  IMAD.WIDE R8, R40, R7, c[0x0][0x168] ;  /* 0x00005a0028087625 */ /* 0x001fca00078e0207 */
[----:B------:R2:W3:Y:S01]  /*1070*/  @P6 LDG.E.EL.128 R20, [R8.64] ;  /* 0x0000000a08146981 */ /* 0x0004e2000c2e1d00 */
[----:B------:R-:W-:Y:S01]  /*1080*/  PRMT R44, R44, 0x7632, R44 ;  /* 0x000076322c2c7816 */ /* 0x000fe2000000002c */
[----:B------:R-:W-:Y:S01]  /*1090*/  FADD R43, R34, 1 ;  /* 0x3f800000222b7421 */ /* 0x000fe20000000000 */
[----:B------:R-:W-:Y:S01]  /*10a0*/  SEL R45, R13, RZ, P6 ;  /* 0x000000ff0d2d7207 */ /* 0x000fe20003000000 */
[----:B------:R-:W-:Y:S01]  /*10b0*/  FADD R42, R42, 1 ;  /* 0x3f8000002a2a7421 */ /* 0x000fe20000000000 */
[----:B------:R-:W-:Y:S01]  /*10c0*/  SHF.L.U32 R44, R44, 0x10, RZ ;  /* 0x000000102c2c7819 */ /* 0x000fe200000006ff */
[----:B------:R-:W-:Y:S01]  /*10d0*/  FADD R38, R38, 1 ;  /* 0x3f80000026267421 */ /* 0x000fe20000000000 */
[----:B------:R-:W-:Y:S01]  /*10e0*/  SEL R13, R11, RZ, P6 ;  /* 0x000000ff0b0d7207 */ /* 0x000fe20003000000 */
[----:B------:R-:W-:Y:S01]  /*10f0*/  FADD R39, R39, 1 ;  /* 0x3f80000027277421 */ /* 0x000fe20000000000 */
[----:B------:R-:W-:Y:S01]  /*1100*/  SEL R10, R10, RZ, P6 ;  /* 0x000000ff0a0a7207 */ /* 0x000fe20003000000 */
[----:B------:R-:W-:Y:S01]  /*1110*/  FMUL R34, R44, UR4 ;  /* 0x000000042c227c20 */ /* 0x000fe20008400000 */
[----:B------:R-:W-:Y:S01]  /*1120*/  FADD R32, R32, 1 ;  /* 0x3f80000020207421 */ /* 0x000fe20000000000 */
[----:B------:R-:W-:Y:S01]  /*1130*/  FADD R29, R29, 1 ;  /* 0x3f8000001d1d7421 */ /* 0x000fe20000000000 */
[----:B------:R-:W-:Y:S01]  /*1140*/  FADD R31, R31, 1 ;  /* 0x3f8000001f1f7421 */ /* 0x000fe20000000000 */
[----:B------:R-:W-:Y:S01]  /*1150*/  FFMA R11, R34, R43, R45 ;  /* 0x0000002b220b7223 */ /* 0x000fe2000000002d */
[C---:B------:R-:W-:Y:S01]  /*1160*/  PRMT R34, R13.reuse, 0x7632, R34 ;  /* 0x000076320d227816 */ /* 0x040fe20000000022 */
[----:B------:R-:W-:Y:S01]  /*1170*/  FADD R30, R30, 1 ;  /* 0x3f8000001e1e7421 */ /* 0x000fe20000000000 */
[----:B------:R-:W-:Y:S01]  /*1180*/  SHF.L.U32 R13, R13, 0x10, RZ ;  /* 0x000000100d0d7819 */ /* 0x000fe200000006ff */
[----:B------:R-:W-:Y:S01]  /*1190*/  FADD R33, R33, 1 ;  /* 0x3f80000021217421 */ /* 0x000fe20000000000 */
[----:B------:R-:W-:Y:S01]  /*11a0*/  FADD R35, R35, 1 ;  /* 0x3f80000023237421 */ /* 0x000fe20000000000 */
[----:B------:R-:W-:Y:S01]  /*11b0*/  IMAD.U32 R34, R34, 0x10000, RZ ;  /* 0x0001000022227824 */ /* 0x000fe200078e00ff */
[----:B------:R-:W-:Y:S01]  /*11c0*/  FADD R36, R36, 1 ;  /* 0x3f80000024247421 */ /* 0x000fe20000000000 */
[----:B------:R-:W-:Y:S01]  /*11d0*/  FMUL R13, R13, UR4 ;  /* 0x000000040d0d7c20 */ /* 0x000fe20008400000 */
[----:B------:R-:W-:Y:S01]  /*11e0*/  FADD R37, R37, 1 ;  /* 0x3f80000025257421 */ /* 0x000fe20000000000 */
[----:B------:R-:W-:Y:S01]  /*11f0*/  FMUL R34, R34, UR4 ;  /* 0x0000000422227c20 */ /* 0x000fe20008400000 */
[----:B------:R-:W-:Y:S06]  /*1200*/  BAR.SYNC 0x0 ;  /* 0x0000000000007b1d */ /* 0x000fec0000000000 */
[----:B--2---:R-:W-:Y:S01]  /*1210*/  SEL R9, R16, RZ, P6 ;  /* 0x000000ff10097207 */ /* 0x004fe20003000000 */
[----:B------:R-:W-:Y:S01]  /*1220*/  IMAD.U32 R16, R10, 0x10000, RZ ;  /* 0x000100000a107824 */ /* 0x000fe200078e00ff */
[----:B------:R-:W-:-:S02]  /*1230*/  SEL R18, R18, RZ, P6 ;  /* 0x000000ff12127207 */ /* 0x000fc40003000000 */
[----:B------:R-:W-:Y:S02]  /*1240*/  SEL R19, R19, RZ, P6 ;  /* 0x000000ff13137207 */ /* 0x000fe40003000000 */
[----:B---3--:R-:W-:Y:S02]  /*1250*/  SEL R23, R23, RZ, P6 ;  /* 0x000000ff17177207 */ /* 0x008fe40003000000 */
[----:B------:R-:W-:Y:S02]  /*1260*/  SEL R8, R20, RZ, P6 ;  /* 0x000000ff14087207 */ /* 0x000fe40003000000 */
[----:B------:R-:W-:Y:S01]  /*1270*/  SEL R22, R22, RZ, P6 ;  /* 0x000000ff16167207 */ /* 0x000fe20003000000 */
[--C-:B------:R-:W-:Y:S01]  /*1280*/  FFMA R20, R34, R42, R23.reuse ;  /* 0x0000002a22147223 */ /* 0x100fe20000000017 */
[----:B------:R-:W-:Y:S02]  /*1290*/  PRMT R23, R10, 0x7632, R23 ;  /* 0x000076320a177816 */ /* 0x000fe40000000017 */
[----:B------:R-:W-:Y:S01]  /*12a0*/  SEL R10, R17, RZ, P6 ;  /* 0x000000ff110a7207 */ /* 0x000fe20003000000 */
[----:B------:R-:W-:Y:S01]  /*12b0*/  FMUL R17, R16, UR4 ;  /* 0x0000000410117c20 */ /* 0x000fe20008400000 */
[----:B------:R-:W-:Y:S01]  /*12c0*/  SHF.L.U32 R23, R23, 0x10, RZ ;  /* 0x0000001017177819 */ /* 0x000fe200000006ff */
[----:B------:R-:W-:Y:S01]  /*12d0*/  FADD R16, R41, 1 ;  /* 0x3f80000029107421 */ /* 0x000fe20000000000 */
[----:B------:R-:W-:Y:S01]  /*12e0*/  SEL R21, R21, RZ, P6 ;  /* 0x000000ff15157207 */ /* 0x000fe20003000000 */
[--C-:B------:R-:W-:Y:S01]  /*12f0*/  FFMA R17, R17, R38, R8.reuse ;  /* 0x0000002611117223 */ /* 0x100fe20000000008 */
[----:B------:R-:W-:Y:S01]  /*1300*/  PRMT R8, R9, 0x7632, R8 ;  /* 0x0000763209087816 */ /* 0x000fe20000000008 */
[----:B------:R-:W-:Y:S01]  /*1310*/  FMUL R34, R23, UR4 ;  /* 0x0000000417227c20 */ /* 0x000fe20008400000 */
[----:B------:R-:W-:Y:S01]  /*1320*/  FFMA R16, R13, R16, R22 ;  /* 0x000000100d107223 */ /* 0x000fe20000000016 */
[----:B------:R-:W-:Y:S01]  /*1330*/  IMAD.U32 R9, R9, 0x10000, RZ ;  /* 0x0001000009097824 */ /* 0x000fe200078e00ff */
[----:B------:R-:W-:Y:S01]  /*1340*/  SHF.L.U32 R23, R10, 0x10, RZ ;  /* 0x000000100a177819 */ /* 0x000fe200000006ff */
[----:B------:R-:W-:Y:S01]  /*1350*/  FFMA R13, R34, R39, R21 ;  /* 0x00000027220d7223 */ /* 0x000fe20000000015 */
[----:B------:R-:W-:Y:S01]  /*1360*/  IMAD.U32 R21, R8, 0x10000, RZ ;  /* 0x0001000008157824 */ /* 0x000fe200078e00ff */
[----:B------:R-:W-:Y:S01]  /*1370*/  FMUL R8, R26, R9 ;  /* 0x000000091a087220 */ /* 0x000fe20000400000 */
[----:B------:R-:W-:Y:S01]  /*1380*/  SHF.L.U32 R34, R28, 0x2, RZ ;  /* 0x000000021c227819 */ /* 0x000fe200000006ff */
[C---:B------:R-:W-:Y:S01]  /*1390*/  FMUL R9, R26.reuse, R23 ;  /* 0x000000171a097220 */ /* 0x040fe20000400000 */
[----:B------:R-:W-:Y:S01]  /*13a0*/  FMUL R22, R26, R21 ;  /* 0x000000151a167220 */ /* 0x000fe20000400000 */
[----:B------:R-:W-:Y:S01]  /*13b0*/  PRMT R21, R10, 0x7632, R21 ;  /* 0x000076320a157816 */ /* 0x000fe20000000015 */
[----:B------:R-:W-:Y:S01]  /*13c0*/  FFMA R8, R8, R29, R15 ;  /* 0x0000001d08087223 */ /* 0x000fe2000000000f */
[--C-:B------:R-:W-:Y:S01]  /*13d0*/  FFMA R10, R9, R32, R14.reuse ;  /* 0x00000020090a7223 */ /* 0x100fe2000000000e */
[--C-:B------:R-:W-:Y:S01]  /*13e0*/  FFMA R9, R22, R31, R11.reuse ;  /* 0x0000001f16097223 */ /* 0x100fe2000000000b */
[----:B------:R-:W-:Y:S01]  /*13f0*/  SHF.L.U32 R15, R21, 0x10, RZ ;  /* 0x00000010150f7819 */ /* 0x000fe200000006ff */
[C---:B------:R-:W-:Y:S01]  /*1400*/  IMAD.U32 R21, R18.reuse, 0x10000, RZ ;  /* 0x0001000012157824 */ /* 0x040fe200078e00ff */
[----:B------:R-:W-:Y:S01]  /*1410*/  PRMT R11, R18, 0x7632, R11 ;  /* 0x00007632120b7816 */ /* 0x000fe2000000000b */
[----:B------:R-:W-:Y:S01]  /*1420*/  FMUL R22, R9, R9 ;  /* 0x0000000909167220 */ /* 0x000fe20000400000 */
[C---:B------:R-:W-:Y:S01]  /*1430*/  PRMT R14, R19.reuse, 0x7632, R14 ;  /* 0x00007632130e7816 */ /* 0x040fe2000000000e */
[----:B------:R-:W-:Y:S01]  /*1440*/  FMUL R15, R26, R15 ;  /* 0x0000000f1a0f7220 */ /* 0x000fe20000400000 */
[----:B------:R-:W-:Y:S01]  /*1450*/  SHF.L.U32 R19, R19, 0x10, RZ ;  /* 0x0000001013137819 */ /* 0x000fe200000006ff */
[----:B------:R-:W-:Y:S01]  /*1460*/  IMAD.U32 R23, R11, 0x10000, RZ ;  /* 0x000100000b177824 */ /* 0x000fe200078e00ff */
[----:B------:R-:W-:Y:S01]  /*1470*/  SHF.L.U32 R29, R14, 0x10, RZ ;  /* 0x000000100e1d7819 */ /* 0x000fe200000006ff */
[----:B------:R-:W-:Y:S01]  /*1480*/  FFMA R11, R15, R30, R12 ;  /* 0x0000001e0f0b7223 */ /* 0x000fe2000000000c */
[C---:B------:R-:W-:Y:S01]  /*1490*/  FMUL R12, R26.reuse, R21 ;  /* 0x000000151a0c7220 */ /* 0x040fe20000400000 */
[C---:B------:R-:W-:Y:S01]  /*14a0*/  FMUL R14, R26.reuse, R23 ;  /* 0x000000171a0e7220 */ /* 0x040fe20000400000 */
[C---:B------:R-:W-:Y:S01]  /*14b0*/  FMUL R19, R26.reuse, R19 ;  /* 0x000000131a137220 */ /* 0x040fe20000400000 */
[----:B------:R-:W-:Y:S01]  /*14c0*/  FMUL R15, R26, R29 ;  /* 0x0000001d1a0f7220 */ /* 0x000fe20000400000 */
[----:B------:R-:W-:Y:S01]  /*14d0*/  FFMA R12, R12, R33, R17 ;  /* 0x000000210c0c7223 */ /* 0x000fe20000000011 */
[----:B------:R-:W-:Y:S01]  /*14e0*/  FFMA R13, R14, R35, R13 ;  /* 0x000000230e0d7223 */ /* 0x000fe2000000000d */
[----:B------:R-:W-:Y:S01]  /*14f0*/  FFMA R14, R19, R36, R16 ;  /* 0x00000024130e7223 */ /* 0x000fe20000000010 */
[----:B------:R-:W-:Y:S01]  /*1500*/  FFMA R15, R15, R37, R20 ;  /* 0x000000250f0f7223 */ /* 0x000fe20000000014 */
[----:B------:R-:W-:Y:S01]  /*1510*/  IMAD.SHL.U32 R33, R28, 0x20, RZ ;  /* 0x000000201c217824 */ /* 0x000fe200078e00ff */
[----:B------:R-:W-:Y:S01]  /*1520*/  FMUL R23, R8, R8 ;  /* 0x0000000808177220 */ /* 0x000fe20000400000 */
[----:B------:R-:W-:Y:S01]  /*1530*/  FMUL R32, R12, R12 ;  /* 0x0000000c0c207220 */ /* 0x000fe20000400000 */
[----:B------:R-:W-:Y:S01]  /*1540*/  FMUL R31, R13, R13 ;  /* 0x0000000d0d1f7220 */ /* 0x000fe20000400000 */
[----:B------:R-:W-:Y:S01]  /*1550*/  FMUL R30, R14, R14 ;  /* 0x0000000e0e1e7220 */ /* 0x000fe20000400000 */
[----:B------:R-:W-:Y:S01]  /*1560*/  STS.128 [R33], R8 ;  /* 0x0000000821007388 */ /* 0x000fe20000000c00 */
[----:B------:R-:W-:Y:S01]  /*1570*/  FMUL R29, R15, R15 ;  /* 0x0000000f0f1d7220 */ /* 0x000fe20000400000 */
[----:B------:R-:W-:Y:S01]  /*1580*/  FMUL R21, R10, R10 ;  /* 0x0000000a0a157220 */ /* 0x000fe20000400000 */
[----:B------:R-:W-:Y:S01]  /*1590*/  FMUL R20, R11, R11 ;  /* 0x0000000b0b147220 */ /* 0x000fe20000400000 */
[----:B------:R-:W-:Y:S01]  /*15a0*/  STS.128 [R33+0x10], R12 ;  /* 0x0000100c21007388 */ /* 0x000fe20000000c00 */
[----:B------:R-:W-:-:S02]  /*15b0*/  FSEL R32, R32, -RZ, P6 ;  /* 0x800000ff20207208 */ /* 0x000fc40003000000 */
[----:B------:R-:W-:Y:S01]  /*15c0*/  FSEL R31, R31, -RZ, P6 ;  /* 0x800000ff1f1f7208 */ /* 0x000fe20003000000 */
[----:B------:R-:W-:Y:S06]  /*15d0*/  BAR.SYNC 0x0 ;  /* 0x0000000000007b1d */ /* 0x000fec0000000000 */
[----:B------:R-:W0:Y:S01]  /*15e0*/  LDS.128 R16, [R28.X16] ;  /* 0x000000001c107984 */ /* 0x000e22000000cc00 */
[----:B------:R-:W-:Y:S01]  /*15f0*/  FSEL R30, R30, -RZ, P6 ;  /* 0x800000ff1e1e7208 */ /* 0x000fe20003000000 */
[----:B------:R-:W-:Y:S01]  /*1600*/  FADD R3, R32, R3 ;  /* 0x0000000320037221 */ /* 0x000fe20000000000 */
[----:B------:R-:W-:Y:S01]  /*1610*/  FSEL R29, R29, -RZ, P6 ;  /* 0x800000ff1d1d7208 */ /* 0x000fe20003000000 */
[----:B------:R-:W1:Y:S01]  /*1620*/  LDS.128 R8, [R28.X16+0x1000] ;  /* 0x001000001c087984 */ /* 0x000e62000000cc00 */
[----:B------:R-:W-:Y:S01]  /*1630*/  FADD R4, R31, R4 ;  /* 0x000000041f047221 */ /* 0x000fe20000000000 */
[----:B------:R-:W-:Y:S01]  /*1640*/  FSEL R14, R23, -RZ, P6 ;  /* 0x800000ff170e7208 */ /* 0x000fe20003000000 */
[----:B------:R-:W-:Y:S01]  /*1650*/  IMAD.U32 R13, RZ, RZ, UR9 ;  /* 0x00000009ff0d7e24 */ /* 0x000fe2000f8e00ff */
[----:B------:R-:W-:Y:S01]  /*1660*/  FSEL R15, R21, -RZ, P6 ;  /* 0x800000ff150f7208 */ /* 0x000fe20003000000 */
[----:B------:R-:W-:Y:S01]  /*1670*/  FADD R5, R30, R5 ;  /* 0x000000051e057221 */ /* 0x000fe20000000000 */
[----:B------:R-:W-:Y:S01]  /*1680*/  FSEL R23, R22, -RZ, P6 ;  /* 0x800000ff16177208 */ /* 0x000fe20003000000 */
[----:B------:R-:W-:Y:S01]  /*1690*/  FADD R25, R14, R25 ;  /* 0x000000190e197221 */ /* 0x000fe20000000000 */
[----:B------:R-:W-:Y:S01]  /*16a0*/  FSEL R33, R20, -RZ, P6 ;  /* 0x800000ff14217208 */ /* 0x000fe20003000000 */
[----:B------:R-:W-:Y:S01]  /*16b0*/  FADD R0, R15, R0 ;  /* 0x000000000f007221 */ /* 0x000fe20000000000 */
[----:B------:R-:W-:Y:S01]  /*16c0*/  PLOP3.LUT P6, PT, PT, PT, UP1, 0x40, 0x0 ;  /* 0x000000000000781c */ /* 0x000fe20003fce818 */
[----:B------:R-:W-:Y:S01]  /*16d0*/  FADD R24, R23, R24 ;  /* 0x0000001817187221 */ /* 0x000fe20000000000 */
[C---:B------:R-:W-:Y:S01]  /*16e0*/  LOP3.LUT R12, R34.reuse, UR5, RZ, 0xfc, !PT ;  /* 0x00000005220c7c12 */ /* 0x040fe2000f8efcff */
[----:B------:R-:W-:Y:S01]  /*16f0*/  FADD R2, R33, R2 ;  /* 0x0000000221027221 */ /* 0x000fe20000000000 */
[----:B------:R-:W-:Y:S01]  /*1700*/  IADD3 R20, R34, 0x400, RZ ;  /* 0x0000040022147810 */ /* 0x000fe20007ffe0ff */
[----:B------:R-:W-:Y:S01]  /*1710*/  FADD R6, R29, R6 ;  /* 0x000000061d067221 */ /* 0x000fe20000000000 */
[----:B------:R-:W-:Y:S01]  /*1720*/  ISETP.LT.U32.AND P6, PT, R12, 0x900, P6 ;  /* 0x000009000c00780c */ /* 0x000fe200037c1070 */
[----:B------:R-:W-:Y:S01]  /*1730*/  IMAD R12, R13, 0x900, R12 ;  /* 0x000009000d0c7824 */ /* 0x000fe200078e020c */
[----:B------:R-:W-:Y:S01]  /*1740*/  LOP3.LUT R20, R20, UR5, RZ, 0xfc, !PT ;  /* 0x0000000514147c12 */ /* 0x000fe2000f8efcff */
[----:B------:R-:W-:Y:S01]  /*1750*/  UMOV UR5, 0x800 ;  /* 0x0000080000057882 */ /* 0x000fe20000000000 */
[----:B------:R-:W-:Y:S01]  /*1760*/  MOV R21, UR9 ;  /* 0x0000000900157c02 */ /* 0x000fe20008000f00 */
[----:B------:R-:W-:-:S08]  /*1770*/  IMAD.WIDE R12, R12, R7, c[0x0][0x168] ;  /* 0x00005a000c0c7625 */ /* 0x000fd000078e0207 */
[----:B0-----:R0:W-:Y:S01]  /*1780*/  @P6 STG.E.128 [R12.64], R16 ;  /* 0x000000100c006986 */ /* 0x0011e2000c101d0a */
[----:B------:R-:W-:-:S04]  /*1790*/  PLOP3.LUT P6, PT, PT, PT, UP1, 0x40, 0x0 ;  /* 0x000000000000781c */ /* 0x000fc80003fce818 */
[----:B------:R-:W-:Y:S01]  /*17a0*/  ISETP.LT.U32.AND P6, PT, R20, 0x900, P6 ;  /* 0x000009001400780c */ /* 0x000fe200037c1070 */
[----:B------:R-:W-:-:S04]  /*17b0*/  IMAD R20, R21, 0x900, R20 ;  /* 0x0000090015147824 */ /* 0x000fc800078e0214 */
[----:B------:R-:W-:-:S08]  /*17c0*/  IMAD.WIDE R20, R20, R7, c[0x0][0x168] ;  /* 0x00005a0014147625 */ /* 0x000fd000078e0207 */
[----:B-1----:R0:W-:Y:S01]  /*17d0*/  @P6 STG.E.128 [R20.64], R8 ;  /* 0x0000000814006986 */ /* 0x0021e2000c101d0a */
[----:B------:R-:W-:Y:S01]  /*17e0*/  PLOP3.LUT P6, PT, PT, PT, UP0, 0x80, 0x0 ;  /* 0x000000000000781c */ /* 0x000fe20003fcf008 */
[----:B------:R-:W-:-:S12]  /*17f0*/  UPLOP3.LUT UP0, UPT, UPT, UPT, UPT, 0x40, 0x0 ;  /* 0x000000000000789c */ /* 0x000fd80003f0e870 */
[----:B------:R-:W-:Y:S05]  /*1800*/  @P6 BRA `(.L_x_0) ;  /* 0xfffff32000006947 */ /* 0x000fea000383ffff */
[----:B------:R-:W-:Y:S01]  /*1810*/  FADD R25, R25, R24 ;  /* 0x0000001819197221 */ /* 0x000fe20000000000 */
[----:B0-----:R-:W0:Y:S01]  /*1820*/  S2R R21, SR_TID.X ;  /* 0x0000000000157919 */ /* 0x001e220000002100 */
[----:B------:R-:W-:Y:S01]  /*1830*/  MOV R23, 0x39e38e39 ;  /* 0x39e38e3900177802 */ /* 0x000fe20000000f00 */
[----:B------:R-:W-:Y:S01]  /*1840*/  ULDC.64 UR6, c[0x0][0x170] ;  /* 0x00005c0000067ab9 */ /* 0x000fe20000000a00 */
[----:B------:R-:W-:Y:S01]  /*1850*/  FADD R25, R0, R25 ;  /* 0x0000001900197221 */ /* 0x000fe20000000000 */
[----:B------:R-:W-:Y:S01]  /*1860*/  IMAD.U32 R26, RZ, RZ, UR9 ;  /* 0x00000009ff1a7e24 */ /* 0x000fe2000f8e00ff */
[----:B------:R-:W-:Y:S01]  /*1870*/  USHF.R.S32.HI UR5, URZ, 0x1f, UR9 ;  /* 0x0000001f3f057899 */ /* 0x000fe20008011409 */
[----:B------:R-:W-:Y:S01]  /*1880*/  CS2R R16, SRZ ;  /* 0x0000000000107805 */ /* 0x000fe2000001ff00 */
[----:B------:R-:W-:Y:S01]  /*1890*/  FADD R2, R2, R25 ;  /* 0x0000001902027221 */ /* 0x000fe20000000000 */
[----:B------:R-:W-:Y:S01]  /*18a0*/  ULEA UR4, UP0, UR9, UR6, 0x2 ;  /* 0x0000000609047291 */ /* 0x000fe2000f80103f */
[----:B------:R-:W-:Y:S01]  /*18b0*/  IMAD R26, R26, 0x900, R27 ;  /* 0x000009001a1a7824 */ /* 0x000fe200078e021b */
[----:B------:R-:W-:Y:S01]  /*18c0*/  CS2R R18, SRZ ;  /* 0x0000000000127805 */ /* 0x000fe2000001ff00 */
[----:B------:R-:W-:Y:S01]  /*18d0*/  FADD R3, R3, R2 ;  /* 0x0000000203037221 */ /* 0x000fe20000000000 */
[----:B------:R-:W-:-:S02]  /*18e0*/  ULEA.HI.X UR5, UR9, UR7, UR5, 0x2, UP0 ;  /* 0x0000000709057291 */ /* 0x000fc400080f1405 */
[----:B------:R-:W-:Y:S01]  /*18f0*/  SHF.R.S32.HI R29, RZ, 0x1f, R26 ;  /* 0x0000001fff1d7819 */ /* 0x000fe2000001141a */
[----:B------:R-:W-:-:S04]  /*1900*/  FADD R4, R4, R3 ;  /* 0x0000000304047221 */ /* 0x000fc80000000000 */
[----:B------:R-:W-:-:S04]  /*1910*/  FADD R5, R5, R4 ;  /* 0x0000000405057221 */ /* 0x000fc80000000000 */
[----:B------:R-:W-:Y:S01]  /*1920*/  FADD R5, R6, R5 ;  /* 0x0000000506057221 */ /* 0x000fe20000000000 */
[----:B0-----:R-:W-:Y:S01]  /*1930*/  SHF.R.U32.HI R8, RZ, 0x3, R21 ;  /* 0x00000003ff087819 */ /* 0x001fe20000011615 */
[----:B------:R-:W-:Y:S06]  /*1940*/  BAR.SYNC 0x0 ;  /* 0x0000000000007b1d */ /* 0x000fec0000000000 */
[----:B------:R-:W0:Y:S01]  /*1950*/  SHFL.BFLY PT, R0, R5, 0x10, 0x1f ;  /* 0x0e001f0005007f89 */ /* 0x000e2200000e0000 */
[----:B------:R-:W-:Y:S01]  /*1960*/  LOP3.LUT R9, R8, 0x1c, RZ, 0xc0, !PT ;  /* 0x0000001c08097812 */ /* 0x000fe200078ec0ff */
        /* <DEDUP_REMOVED lines=8> */
[----:B0-----:R-:W-:Y:S01]  /*19f0*/  FADD R4, R7, R4 ;  /* 0x0000000407047221 */ /* 0x001fe20000000000 */
[----:B------:R-:W-:-:S04]  /*1a00*/  MOV R7, UR5 ;  /* 0x0000000500077c02 */ /* 0x000fc80008000f00 */
[----:B------:R-:W-:Y:S04]  /*1a10*/  @!P4 STS [R9], R4 ;  /* 0x000000040900c388 */ /* 0x000fe80000000800 */
[----:B------:R-:W-:Y:S06]  /*1a20*/  BAR.SYNC 0x0 ;  /* 0x0000000000007b1d */ /* 0x000fec0000000000 */
[----:B------:R-:W0:Y:S01]  /*1a30*/  @!P5 LDS R6, [R21.X4] ;  /* 0x000000001506d984 */ /* 0x000e220000004800 */
[----:B------:R-:W-:-:S03]  /*1a40*/  PLOP3.LUT P5, PT, PT, PT, UP1, 0x80, 0x0 ;  /* 0x000000000000781c */ /* 0x000fc60003faf018 */
[----:B0-----:R-:W0:Y:S02]  /*1a50*/  SHFL.BFLY PT, R3, R6, 0x4, 0x1f ;  /* 0x0c801f0006037f89 */ /* 0x001e2400000e0000 */
[----:B0-----:R-:W-:Y:S01]  /*1a60*/  FADD R3, R6, R3 ;  /* 0x0000000306037221 */ /* 0x001fe20000000000 */
[----:B------:R-:W-:-:S04]  /*1a70*/  MOV R6, UR4 ;  /* 0x0000000400067c02 */ /* 0x000fc80008000f00 */
[----:B------:R-:W0:Y:S02]  /*1a80*/  SHFL.BFLY PT, R0, R3, 0x2, 0x1f ;  /* 0x0c401f0003007f89 */ /* 0x000e2400000e0000 */
[----:B0-----:R-:W-:-:S05]  /*1a90*/  FADD R0, R3, R0 ;  /* 0x0000000003007221 */ /* 0x001fca0000000000 */
[----:B------:R-:W0:Y:S02]  /*1aa0*/  SHFL.BFLY PT, R5, R0, 0x1, 0x1f ;  /* 0x0c201f0000057f89 */ /* 0x000e2400000e0000 */
[----:B0-----:R-:W-:-:S05]  /*1ab0*/  FADD R2, R0, R5 ;  /* 0x0000000500027221 */ /* 0x001fca0000000000 */
[----:B------:R-:W-:Y:S04]  /*1ac0*/  @P0 STS [R21.X4], R2 ;  /* 0x0000000215000388 */ /* 0x000fe80000004800 */
[----:B------:R-:W-:Y:S06]  /*1ad0*/  BAR.SYNC 0x0 ;  /* 0x0000000000007b1d */ /* 0x000fec0000000000 */
[----:B------:R-:W0:Y:S04]  /*1ae0*/  LDS R22, [RZ] ;  /* 0x00000000ff167984 */ /* 0x000e280000000800 */
[----:B------:R-:W-:Y:S06]  /*1af0*/  BAR.SYNC 0x0 ;  /* 0x0000000000007b1d */ /* 0x000fec0000000000 */
[----:B------:R-:W-:-:S02]  /*1b00*/  PLOP3.LUT P0, PT, PT, PT, UP1, 0x80, 0x0 ;  /* 0x000000000000781c */ /* 0x000fc40003f0f018 */
[C---:B------:R-:W-:Y:S02]  /*1b10*/  LEA R8, P0, R26.reuse, c[0x0][0x168], 0x2 ;  /* 0x00005a001a087a11 */ /* 0x040fe400078010ff */
[C---:B------:R-:W-:Y:S02]  /*1b20*/  LEA R2, P4, R27.reuse, c[0x0][0x1a0], 0x2 ;  /* 0x000068001b027a11 */ /* 0x040fe400078810ff */
[----:B------:R-:W-:Y:S01]  /*1b30*/  LEA.HI.X R9, R26, c[0x0][0x16c], R29, 0x2, P0 ;  /* 0x00005b001a097a11 */ /* 0x000fe200000f141d */
[----:B0-----:R-:W-:Y:S01]  /*1b40*/  STS [RZ], R22 ;  /* 0x00000016ff007388 */ /* 0x001fe20000000800 */
[----:B------:R-:W-:Y:S01]  /*1b50*/  IADD3 R25, R27, 0x4, RZ ;  /* 0x000000041b197810 */ /* 0x000fe20007ffe0ff */
[----:B------:R-:W-:Y:S02]  /*1b60*/  IMAD.X R3, RZ, RZ, c[0x0][0x1a4], P4 ;  /* 0x00006900ff037624 */ /* 0x000fe400020e06ff */
[----:B------:R-:W-:Y:S06]  /*1b70*/  BAR.SYNC 0x0 ;  /* 0x0000000000007b1d */ /* 0x000fec0000000000 */
[----:B------:R-:W0:Y:S01]  /*1b80*/  LDS R4, [RZ] ;  /* 0x00000000ff047984 */ /* 0x000e220000000800 */
[----:B------:R-:W-:-:S03]  /*1b90*/  MOV R0, UR9 ;  /* 0x0000000900007c02 */ /* 0x000fc60008000f00 */
[----:B------:R-:W-:Y:S06]  /*1ba0*/  BAR.SYNC 0x0 ;  /* 0x0000000000007b1d */ /* 0x000fec0000000000 */
[----:B------:R-:W-:Y:S01]  /*1bb0*/  PLOP3.LUT P0, PT, PT, PT, UP1, 0x80, 0x0 ;  /* 0x000000000000781c */ /* 0x000fe20003f0f018 */
[----:B------:R-:W-:Y:S01]  /*1bc0*/  IMAD R25, R0, 0x900, R25 ;  /* 0x0000090000197824 */ /* 0x000fe200078e0219 */
[----:B------:R-:W-:Y:S01]  /*1bd0*/  MOV R20, 0x4 ;  /* 0x0000000400147802 */ /* 0x000fe20000000f00 */
[----:B0-----:R-:W-:-:S04]  /*1be0*/  FFMA R4, R4, R23, 9.9999997473787516356e-06 ;  /* 0x3727c5ac04047423 */ /* 0x001fc80000000017 */
[----:B------:R0:W1:Y:S01]  /*1bf0*/  MUFU.RSQ R11, R4 ;  /* 0x00000004000b7308 */ /* 0x0000620000001400 */
[----:B------:R-:W-:Y:S01]  /*1c00*/  IMAD.WIDE R24, R25, R20, c[0x0][0x168] ;  /* 0x00005a0019187625 */ /* 0x000fe200078e0214 */
[----:B0-----:R-:W-:Y:S01]  /*1c10*/  CS2R R4, SRZ ;  /* 0x0000000000047805 */ /* 0x001fe2000001ff00 */
[----:B-1----:R0:W-:Y:S04]  /*1c20*/  @P1 STG.E [R6.64], R11 ;  /* 0x0000000b06001986 */ /* 0x0021e8000c10190a */
[----:B------:R1:W2:Y:S04]  /*1c30*/  @!P5 LDG.E.EF.128 R16, [R8.64] ;  /* 0x0000000a0810d981 */ /* 0x0002a8000c0e1d00 */
[----:B------:R-:W3:Y:S01]  /*1c40*/  LDG.E.EL.128 R12, [R2.64] ;  /* 0x0000000a020c7981 */ /* 0x000ee2000c2e1d00 */
[----:B0-----:R-:W-:-:S03]  /*1c50*/  CS2R R6, SRZ ;  /* 0x0000000000067805 */ /* 0x001fc6000001ff00 */
[----:B-1----:R-:W4:Y:S04]  /*1c60*/  LDG.E.EL.128 R8, [R2.64+0x10] ;  /* 0x0000100a02087981 */ /* 0x002f28000c2e1d00 */
[----:B------:R0:W5:Y:S01]  /*1c70*/  @!P0 LDG.E.EF.128 R4, [R24.64] ;  /* 0x0000000a18048981 */ /* 0x000162000c0e1d00 */
[----:B------:R-:W-:Y:S01]  /*1c80*/  FFMA R0, R22, R23, 9.9999997473787516356e-06 ;  /* 0x3727c5ac16007423 */ /* 0x000fe20000000017 */
[----:B------:R-:W-:-:S05]  /*1c90*/  LEA R22, P0, R26, c[0x0][0x1a8], 0x1 ;  /* 0x00006a001a167a11 */ /* 0x000fca00078008ff */
[----:B------:R-:W1:Y:S01]  /*1ca0*/  MUFU.RSQ R0, R0 ;  /* 0x0000000000007308 */ /* 0x000e620000001400 */
[----:B------:R-:W-:Y:S02]  /*1cb0*/  LEA.HI.X R23, R26, c[0x0][0x1ac], R29, 0x1, P0 ;  /* 0x00006b001a177a11 */ /* 0x000fe400000f0c1d */
[----:B------:R-:W-:Y:S02]  /*1cc0*/  PLOP3.LUT P0, PT, PT, PT, UP1, 0x80, 0x0 ;  /* 0x000000000000781c */ /* 0x000fe40003f0f018 */
[----:B------:R-:W-:Y:S02]  /*1cd0*/  PLOP3.LUT P4, PT, PT, PT, UP1, 0x80, 0x0 ;  /* 0x000000000000781c */ /* 0x000fe40003f8f018 */
[----:B------:R-:W-:Y:S02]  /*1ce0*/  PLOP3.LUT P1, PT, PT, PT, UP1, 0x80, 0x0 ;  /* 0x000000000000781c */ /* 0x000fe40003f2f018 */
[----:B------:R-:W-:Y:S02]  /*1cf0*/  PLOP3.LUT P5, PT, PT, PT, UP1, 0x80, 0x0 ;  /* 0x000000000000781c */ /* 0x000fe40003faf018 */
[----:B------:R-:W-:-:S05]  /*1d00*/  LOP3.LUT R21, R21, 0xff, RZ, 0xc0, !PT ;  /* 0x000000ff15157812 */ /* 0x000fca00078ec0ff */
[----:B------:R-:W-:Y:S01]  /*1d10*/  IMAD.SHL.U32 R21, R21, 0x8, RZ ;  /* 0x0000000815157824 */ /* 0x000fe200078e00ff */
[----:B------:R-:W-:Y:S02]  /*1d20*/  IADD3 R27, R27, 0x804, RZ ;  /* 0x000008041b1b7810 */ /* 0x000fe40007ffe0ff */
[----:B--2---:R-:W-:Y:S02]  /*1d30*/  SEL R29, R16, RZ, !P0 ;  /* 0x000000ff101d7207 */ /* 0x004fe40004000000 */
[----:B------:R-:W-:Y:S02]  /*1d40*/  SEL R31, R18, RZ, !P4 ;  /* 0x000000ff121f7207 */ /* 0x000fe40006000000 */
[----:B0-----:R-:W-:Y:S02]  /*1d50*/  SEL R25, R17, RZ, !P1 ;  /* 0x000000ff11197207 */ /* 0x001fe40004800000 */
[----:B------:R-:W-:Y:S01]  /*1d60*/  SEL R33, R19, RZ, !P5 ;  /* 0x000000ff13217207 */ /* 0x000fe20006800000 */
[----:B---3--:R-:W-:Y:S01]  /*1d70*/  FADD R17, R12, 1 ;  /* 0x3f8000000c117421 */ /* 0x008fe20000000000 */
[----:B------:R-:W-:Y:S01]  /*1d80*/  FADD R19, R14, 1 ;  /* 0x3f8000000e137421 */ /* 0x000fe20000000000 */
[----:B------:R-:W-:Y:S01]  /*1d90*/  FADD R16, R13, 1 ;  /* 0x3f8000000d107421 */ /* 0x000fe20000000000 */
[----:B------:R-:W-:Y:S01]  /*1da0*/  FADD R18, R15, 1 ;  /* 0x3f8000000f127421 */ /* 0x000fe20000000000 */
[C---:B-1----:R-:W-:Y:S01]  /*1db0*/  FMUL R12, R0.reuse, R29 ;  /* 0x0000001d000c7220 */ /* 0x042fe20000400000 */
[C---:B------:R-:W-:Y:S01]  /*1dc0*/  FMUL R14, R0.reuse, R31 ;  /* 0x0000001f000e7220 */ /* 0x040fe20000400000 */
[C---:B------:R-:W-:Y:S01]  /*1dd0*/  FMUL R13, R0.reuse, R25 ;  /* 0x00000019000d7220 */ /* 0x040fe20000400000 */
[----:B------:R-:W-:Y:S01]  /*1de0*/  FMUL R15, R0, R33 ;  /* 0x00000021000f7220 */ /* 0x000fe20000400000 */
[----:B------:R-:W-:-:S02]  /*1df0*/  PLOP3.LUT P0, PT, PT, PT, UP1, 0x80, 0x0 ;  /* 0x000000000000781c */ /* 0x000fc40003f0f018 */
[----:B------:R-:W-:Y:S02]  /*1e00*/  PLOP3.LUT P1, PT, PT, PT, UP1, 0x80, 0x0 ;  /* 0x000000000000781c */ /* 0x000fe40003f2f018 */
[----:B------:R-:W-:Y:S02]  /*1e10*/  PLOP3.LUT P4, PT, PT, PT, UP1, 0x80, 0x0 ;  /* 0x000000000000781c */ /* 0x000fe40003f8f018 */
[----:B------:R-:W-:Y:S01]  /*1e20*/  PLOP3.LUT P5, PT, PT, PT, UP1, 0x80, 0x0 ;  /* 0x000000000000781c */ /* 0x000fe20003faf018 */
[----:B------:R-:W-:Y:S01]  /*1e30*/  FMUL R12, R12, R17 ;  /* 0x000000110c0c7220 */ /* 0x000fe20000400000 */
[----:B------:R-:W-:Y:S01]  /*1e40*/  FMUL R14, R14, R19 ;  /* 0x000000130e0e7220 */ /* 0x000fe20000400000 */
[----:B------:R-:W-:Y:S01]  /*1e50*/  FMUL R17, R13, R16 ;  /* 0x000000100d117220 */ /* 0x000fe20000400000 */
[----:B------:R-:W-:Y:S01]  /*1e60*/  FMUL R19, R15, R18 ;  /* 0x000000120f137220 */ /* 0x000fe20000400000 */
[----:B-----5:R-:W-:Y:S02]  /*1e70*/  SEL R13, R4, RZ, !P0 ;  /* 0x000000ff040d7207 */ /* 0x020fe40004000000 */
[----:B------:R-:W-:-:S02]  /*1e80*/  SEL R5, R5, RZ, !P1 ;  /* 0x000000ff05057207 */ /* 0x000fc40004800000 */
[----:B------:R-:W-:Y:S02]  /*1e90*/  SEL R15, R6, RZ, !P4 ;  /* 0x000000ff060f7207 */ /* 0x000fe40006000000 */
[----:B------:R-:W-:Y:S01]  /*1ea0*/  SEL R7, R7, RZ, !P5 ;  /* 0x000000ff07077207 */ /* 0x000fe20006800000 */
[----:B----4-:R-:W-:Y:S01]  /*1eb0*/  FADD R8, R8, 1 ;  /* 0x3f80000008087421 */ /* 0x010fe20000000000 */
[----:B------:R-:W-:Y:S01]  /*1ec0*/  FADD R4, R9, 1 ;  /* 0x3f80000009047421 */ /* 0x000fe20000000000 */
[----:B------:R-:W-:Y:S01]  /*1ed0*/  FMUL R13, R0, R13 ;  /* 0x0000000d000d7220 */ /* 0x000fe20000400000 */
[----:B------:R-:W-:Y:S01]  /*1ee0*/  FADD R10, R10, 1 ;  /* 0x3f8000000a0a7421 */ /* 0x000fe20000000000 */
[----:B------:R-:W-:Y:S01]  /*1ef0*/  FADD R6, R11, 1 ;  /* 0x3f8000000b067421 */ /* 0x000fe20000000000 */
[----:B------:R-:W-:Y:S01]  /*1f00*/  PLOP3.LUT P0, PT, PT, PT, UP1, 0x80, 0x0 ;  /* 0x000000000000781c */ /* 0x000fe20003f0f018 */
[C---:B------:R-:W-:Y:S01]  /*1f10*/  FMUL R5, R0.reuse, R5 ;  /* 0x0000000500057220 */ /* 0x040fe20000400000 */
[C---:B------:R-:W-:Y:S01]  /*1f20*/  FMUL R15, R0.reuse, R15 ;  /* 0x0000000f000f7220 */ /* 0x040fe20000400000 */
[----:B------:R-:W-:Y:S01]  /*1f30*/  FMUL R7, R0, R7 ;  /* 0x0000000700077220 */ /* 0x000fe20000400000 */
[----:B------:R-:W-:Y:S01]  /*1f40*/  PLOP3.LUT P0, PT, PT, PT, UP1, 0x80, 0x0 ;  /* 0x000000000000781c */ /* 0x000fe20003f0f018 */
[----:B------:R-:W-:Y:S01]  /*1f50*/  FMUL R8, R13, R8 ;  /* 0x000000080d087220 */ /* 0x000fe20000400000 */
[----:B------:R-:W-:Y:S01]  /*1f60*/  FMUL R5, R5, R4 ;  /* 0x0000000405057220 */ /* 0x000fe20000400000 */
[----:B------:R-:W-:Y:S01]  /*1f70*/  FMUL R15, R15, R10 ;  /* 0x0000000a0f0f7220 */ /* 0x000fe20000400000 */
[----:B------:R-:W-:Y:S01]  /*1f80*/  FMUL R6, R7, R6 ;  /* 0x0000000607067220 */ /* 0x000fe20000400000 */
[----:B------:R-:W-:-:S02]  /*1f90*/  MOV R9, UR9 ;  /* 0x0000000900097c02 */ /* 0x000fc40008000f00 */
[----:B------:R-:W-:Y:S02]  /*1fa0*/  IADD3 R16, R21, 0x800, RZ ;  /* 0x0000080015107810 */ /* 0x000fe40007ffe0ff */
[----:B------:R-:W-:Y:S02]  /*1fb0*/  F2FP.BF16.F32.PACK_AB R13, R19, R14 ;  /* 0x0000000e130d723e */ /* 0x000fe400000010ff */
[----:B------:R-:W-:Y:S01]  /*1fc0*/  F2FP.BF16.F32.PACK_AB R12, R17, R12 ;  /* 0x0000000c110c723e */ /* 0x000fe200000010ff */
[----:B------:R-:W-:Y:S01]  /*1fd0*/  IMAD R16, R9, 0x900, R16 ;  /* 0x0000090009107824 */ /* 0x000fe200078e0210 */
[----:B------:R-:W-:Y:S02]  /*1fe0*/  F2FP.BF16.F32.PACK_AB R14, R5, R8 ;  /* 0x00000008050e723e */ /* 0x000fe400000010ff */
[----:B------:R-:W-:Y:S02]  /*1ff0*/  F2FP.BF16.F32.PACK_AB R15, R6, R15 ;  /* 0x0000000f060f723e */ /* 0x000fe400000010ff */
[----:B------:R-:W-:-:S03]  /*2000*/  SHF.R.S32.HI R17, RZ, 0x1f, R16 ;  /* 0x0000001fff117819 */ /* 0x000fc60000011410 */
[----:B------:R0:W-:Y:S01]  /*2010*/  @!P0 STG.E.128 [R22.64], R12 ;  /* 0x0000000c16008986 */ /* 0x0001e2000c101d0a */
[C---:B------:R-:W-:Y:S01]  /*2020*/  LEA R24, P0, R16.reuse, c[0x0][0x168], 0x2 ;  /* 0x00005a0010187a11 */ /* 0x040fe200078010ff */
[----:B------:R-:W-:Y:S01]  /*2030*/  CS2R R4, SRZ ;  /* 0x0000000000047805 */ /* 0x000fe2000001ff00 */
[----:B------:R-:W-:Y:S01]  /*2040*/  CS2R R6, SRZ ;  /* 0x0000000000067805 */ /* 0x000fe2000001ff00 */
[----:B------:R-:W-:Y:S01]  /*2050*/  CS2R R8, SRZ ;  /* 0x0000000000087805 */ /* 0x000fe2000001ff00 */
[----:B------:R-:W-:Y:S01]  /*2060*/  LEA.HI.X R25, R16, c[0x0][0x16c], R17, 0x2, P0 ;  /* 0x00005b0010197a11 */ /* 0x000fe200000f1411 */
[----:B------:R-:W-:-:S04]  /*2070*/  CS2R R10, SRZ ;  /* 0x00000000000a7805 */ /* 0x000fc8000001ff00 */
[----:B------:R-:W2:Y:S04]  /*2080*/  @P3 LDG.E.EF.128 R4, [R24.64] ;  /* 0x0000000a18043981 */ /* 0x000ea8000c0e1d00 */
[----:B------:R-:W3:Y:S01]  /*2090*/  @!P2 LDG.E.EL.128 R8, [R2.64+0x2000] ;  /* 0x0020000a0208a981 */ /* 0x000ee2000c2e1d00 */
[----:B0-----:R-:W-:-:S05]  /*20a0*/  MOV R12, UR9 ;  /* 0x00000009000c7c02 */ /* 0x001fca0008000f00 */
[----:B------:R-:W-:Y:S01]  /*20b0*/  IMAD R19, R12, 0x900, R27 ;  /* 0x000009000c137824 */ /* 0x000fe200078e021b */
[----:B------:R-:W-:Y:S01]  /*20c0*/  CS2R R14, SRZ ;  /* 0x00000000000e7805 */ /* 0x000fe2000001ff00 */
[----:B------:R-:W-:Y:S01]  /*20d0*/  CS2R R12, SRZ ;  /* 0x00000000000c7805 */ /* 0x000fe2000001ff00 */
[----:B------:R-:W-:Y:S01]  /*20e0*/  CS2R R22, SRZ ;  /* 0x0000000000167805 */ /* 0x000fe2000001ff00 */
[----:B------:R-:W-:Y:S02]  /*20f0*/  IMAD.WIDE R18, R19, R20, c[0x0][0x168] ;  /* 0x00005a0013127625 */ /* 0x000fe400078e0214 */
[----:B------:R-:W-:-:S03]  /*2100*/  CS2R R20, SRZ ;  /* 0x0000000000147805 */ /* 0x000fc6000001ff00 */
[----:B------:R-:W4:Y:S04]  /*2110*/  @P3 LDG.E.EF.128 R12, [R18.64] ;  /* 0x0000000a120c3981 */ /* 0x000f28000c0e1d00 */
[----:B------:R0:W5:Y:S01]  /*2120*/  @!P2 LDG.E.EL.128 R20, [R2.64+0x2010] ;  /* 0x0020100a0214a981 */ /* 0x000162000c2e1d00 */
[----:B--2---:R-:W-:Y:S02]  /*2130*/  SEL R7, R7, RZ, P3 ;  /* 0x000000ff07077207 */ /* 0x004fe40001800000 */
[----:B---3--:R-:W-:Y:S02]  /*2140*/  SEL R8, R8, RZ, !P2 ;  /* 0x000000ff08087207 */ /* 0x008fe40005000000 */
[----:B------:R-:W-:Y:S01]  /*2150*/  SEL R11, R11, RZ, !P2 ;  /* 0x000000ff0b0b7207 */ /* 0x000fe20005000000 */
[----:B0-----:R-:W-:Y:S01]  /*2160*/  FMUL R3, R0, R7 ;  /* 0x0000000700037220 */ /* 0x001fe20000400000 */
[----:B------:R-:W-:Y:S01]  /*2170*/  SEL R27, R6, RZ, P3 ;  /* 0x000000ff061b7207 */ /* 0x000fe20001800000 */
[----:B------:R-:W-:Y:S01]  /*2180*/  FADD R7, R8, 1 ;  /* 0x3f80000008077421 */ /* 0x000fe20000000000 */
[----:B------:R-:W-:Y:S01]  /*2190*/  SEL R6, R9, RZ, !P2 ;  /* 0x000000ff09067207 */ /* 0x000fe20005000000 */
[----:B------:R-:W-:Y:S01]  /*21a0*/  FADD R8, R11, 1 ;  /* 0x3f8000000b087421 */ /* 0x000fe20000000000 */
[----:B------:R-:W-:-:S02]  /*21b0*/  SEL R5, R5, RZ, P3 ;  /* 0x000000ff05057207 */ /* 0x000fc40001800000 */
[----:B------:R-:W-:Y:S01]  /*21c0*/  SEL R9, R10, RZ, !P2 ;  /* 0x000000ff0a097207 */ /* 0x000fe20005000000 */
[----:B------:R-:W-:Y:S01]  /*21d0*/  FMUL R8, R3, R8 ;  /* 0x0000000803087220 */ /* 0x000fe20000400000 */
[----:B------:R-:W-:Y:S01]  /*21e0*/  SEL R25, R4, RZ, P3 ;  /* 0x000000ff04197207 */ /* 0x000fe20001800000 */
[C---:B------:R-:W-:Y:S01]  /*21f0*/  FMUL R5, R0.reuse, R5 ;  /* 0x0000000500057220 */ /* 0x040fe20000400000 */
[----:B------:R-:W-:Y:S01]  /*2200*/  FMUL R2, R0, R27 ;  /* 0x0000001b00027220 */ /* 0x000fe20000400000 */
[----:B------:R-:W-:Y:S01]  /*2210*/  FADD R6, R6, 1 ;  /* 0x3f80000006067421 */ /* 0x000fe20000000000 */
[----:B------:R-:W-:Y:S01]  /*2220*/  FADD R9, R9, 1 ;  /* 0x3f80000009097421 */ /* 0x000fe20000000000 */
[----:B----4-:R-:W-:Y:S01]  /*2230*/  SEL R3, R12, RZ, P3 ;  /* 0x000000ff0c037207 */ /* 0x010fe20001800000 */
[----:B------:R-:W-:Y:S01]  /*2240*/  FMUL R4, R0, R25 ;  /* 0x0000001900047220 */ /* 0x000fe20000400000 */
[----:B-----5:R-:W-:Y:S01]  /*2250*/  SEL R20, R20, RZ, !P2 ;  /* 0x000000ff14147207 */ /* 0x020fe20005000000 */
[----:B------:R-:W-:Y:S01]  /*2260*/  FMUL R10, R5, R6 ;  /* 0x00000006050a7220 */ /* 0x000fe20000400000 */
[----:B------:R-:W-:Y:S01]  /*2270*/  SEL R11, R14, RZ, P3 ;  /* 0x000000ff0e0b7207 */ /* 0x000fe20001800000 */
[----:B------:R-:W-:Y:S01]  /*2280*/  FMUL R9, R2, R9 ;  /* 0x0000000902097220 */ /* 0x000fe20000400000 */
[----:B------:R-:W-:Y:S01]  /*2290*/  SEL R13, R13, RZ, P3 ;  /* 0x000000ff0d0d7207 */ /* 0x000fe20001800000 */
[----:B------:R-:W-:Y:S01]  /*22a0*/  FMUL R2, R0, R3 ;  /* 0x0000000300027220 */ /* 0x000fe20000400000 */
[----:B------:R-:W-:Y:S01]  /*22b0*/  SEL R15, R15, RZ, P3 ;  /* 0x000000ff0f0f7207 */ /* 0x000fe20001800000 */
[----:B------:R-:W-:Y:S01]  /*22c0*/  FADD R5, R20, 1 ;  /* 0x3f80000014057421 */ /* 0x000fe20000000000 */
[----:B------:R-:W-:-:S02]  /*22d0*/  SEL R21, R21, RZ, !P2 ;  /* 0x000000ff15157207 */ /* 0x000fc40005000000 */
[----:B------:R-:W-:Y:S02]  /*22e0*/  SEL R22, R22, RZ, !P2 ;  /* 0x000000ff16167207 */ /* 0x000fe40005000000 */
[----:B------:R-:W-:Y:S01]  /*22f0*/  SEL R23, R23, RZ, !P2 ;  /* 0x000000ff17177207 */ /* 0x000fe20005000000 */
[----:B------:R-:W-:Y:S01]  /*2300*/  FMUL R7, R4, R7 ;  /* 0x0000000704077220 */ /* 0x000fe20000400000 */
[C---:B------:R-:W-:Y:S01]  /*2310*/  FMUL R4, R0.reuse, R11 ;  /* 0x0000000b00047220 */ /* 0x040fe20000400000 */
[----:B------:R-:W-:Y:S01]  /*2320*/  FMUL R3, R0, R13 ;  /* 0x0000000d00037220 */ /* 0x000fe20000400000 */
[----:B------:R-:W-:Y:S01]  /*2330*/  FMUL R11, R2, R5 ;  /* 0x00000005020b7220 */ /* 0x000fe20000400000 */
[----:B------:R-:W-:Y:S01]  /*2340*/  FMUL R0, R0, R15 ;  /* 0x0000000f00007220 */ /* 0x000fe20000400000 */
[----:B------:R-:W-:Y:S01]  /*2350*/  FADD R6, R21, 1 ;  /* 0x3f80000015067421 */ /* 0x000fe20000000000 */
[----:B------:R-:W-:Y:S01]  /*2360*/  FADD R5, R22, 1 ;  /* 0x3f80000016057421 */ /* 0x000fe20000000000 */
[----:B------:R-:W-:Y:S01]  /*2370*/  FADD R23, R23, 1 ;  /* 0x3f80000017177421 */ /* 0x000fe20000000000 */
[----:B------:R-:W-:Y:S01]  /*2380*/  LEA R2, P0, R16, c[0x0][0x1a8], 0x1 ;  /* 0x00006a0010027a11 */ /* 0x000fe200078008ff */
[----:B------:R-:W-:Y:S01]  /*2390*/  FMUL R6, R3, R6 ;  /* 0x0000000603067220 */ /* 0x000fe20000400000 */
[----:B------:R-:W-:Y:S01]  /*23a0*/  FMUL R4, R4, R5 ;  /* 0x0000000504047220 */ /* 0x000fe20000400000 */
[----:B------:R-:W-:Y:S01]  /*23b0*/  FMUL R23, R0, R23 ;  /* 0x0000001700177220 */ /* 0x000fe20000400000 */
[----:B------:R-:W-:-:S02]  /*23c0*/  LEA.HI.X R3, R16, c[0x0][0x1ac], R17, 0x1, P0 ;  /* 0x00006b0010037a11 */ /* 0x000fc400000f0c11 */
[----:B------:R-:W-:Y:S02]  /*23d0*/  F2FP.BF16.F32.PACK_AB R20, R10, R7 ;  /* 0x000000070a14723e */ /* 0x000fe400000010ff */
[----:B------:R-:W-:Y:S02]  /*23e0*/  F2FP.BF16.F32.PACK_AB R21, R8, R9 ;  /* 0x000000090815723e */ /* 0x000fe400000010ff */
[----:B------:R-:W-:Y:S02]  /*23f0*/  F2FP.BF16.F32.PACK_AB R22, R6, R11 ;  /* 0x0000000b0616723e */ /* 0x000fe400000010ff */
[----:B------:R-:W-:Y:S01]  /*2400*/  F2FP.BF16.F32.PACK_AB R23, R23, R4 ;  /* 0x000000041717723e */ /* 0x000fe200000010ff */
[----:B------:R-:W-:Y:S06]  /*2410*/  @!P3 EXIT ;  /* 0x000000000000b94d */ /* 0x000fec0003800000 */
[----:B------:R-:W-:Y:S01]  /*2420*/  STG.E.128 [R2.64], R20 ;  /* 0x0000001402007986 */ /* 0x000fe2000c101d0a */
[----:B------:R-:W-:Y:S05]  /*2430*/  EXIT ;  /* 0x000000000000794d */ /* 0x000fea0003800000 */
.L_x_1:
[----:B------:R-:W-:-:S00]  /*2440*/  BRA `(.L_x_1) ;  /* 0xfffffff000007947 */ /* 0x000fc0000383ffff */
[----:B------:R-:W-:-:S00]  /*2450*/  NOP ;  /* 0x0000000000007918 */ /* 0x000fc00000000000 */
        /* <DEDUP_REMOVED lines=10> */
.L_x_2:


//--------------------- .nv.global.init           --------------------------
	.section	.nv.global.init,"aw",@progbits
.nv.global.init:
	.type		_$_str,@object
	.size		_$_str,(.L_0 - _$_str)
_$_str:
        /*0000*/ 	.byte	0x5f, 0x5f, 0x43, 0x55, 0x44, 0x41, 0x5f, 0x46, 0x54, 0x5a, 0x00
.L_0:


//--------------------- .nv.shared.triton__0d1d2d3d4d5d6d7d8d9d1011de --------------------------
	.section	.nv.shared.triton__0d1d2d3d4d5d6d7d8d9d1011de,"aw",@nobits
	.align	16
